	.target	sm_90a

	.elftype	@"ET_EXEC"


//--------------------- .note.nv.tkinfo           --------------------------
	.section	.note.nv.tkinfo,"",@"SHT_NOTE"
	.sectionflags	@"SHF_NOTE_NV_TKINFO"
	.tkinfo
        /*0018*/ 	.word	0x00000002
        /*0030*/ 	.string	""
        /*0030*/ 	.string	"ptxas"
        /*0030*/ 	.string	"Cuda compilation tools, release 13.0, V13.0.88"
        /*0030*/ 	.string	"Build cuda_13.0.r13.0/compiler.36424714_0"
        /*0030*/ 	.string	"-arch sm_90a -m 64 "



//--------------------- .note.nv.cuinfo           --------------------------
	.section	.note.nv.cuinfo,"",@"SHT_NOTE"
	.sectionflags	@"SHF_NOTE_NV_CUINFO"
        /*0018*/ 	.short	0x0002
        /*001a*/ 	.short	0x005a
        /*001c*/ 	.short	0x0082
	.zero		2


//--------------------- .nv.info                  --------------------------
	.section	.nv.info,"",@"SHT_CUDA_INFO"
	.align	4


	//----- nvinfo : EIATTR_REGCOUNT
	.align		4
        /*0000*/ 	.byte	0x04, 0x2f
        /*0002*/ 	.short	(.L_15 - .L_14)
	.align		4
.L_14:
        /*0004*/ 	.word	index@(_ZN7cutlass13device_kernelINS_4gemm6kernel13GemmUniversalIN4cute5tupleIJiiiiEEENS1_10collective13CollectiveMmaINS1_34MainloopSm90TmaGmmaWarpSpecializedILi6ENS5_IJNS4_1CILi1EEESB_SB_EEENS1_32KernelTmaWarpSpecializedPingpongEEENS5_IJNSA_ILi64EEENSA_ILi512EEENSA_ILi32EEEEEENS_6half_tENS5_IJlSB_lEEESJ_SK_NS4_8TiledMMAINS4_8MMA_AtomIJNS4_4SM904GMMA26MMA_64x256x16_F32F16F16_SSILNSO_5MajorE0ELSQ_0ELNSO_7ScaleInE1ELSR_1EEEEEENS4_6LayoutISC_NS5_IJNSA_ILi0EEESV_SV_EEEEENS5_IJNS4_10UnderscoreESY_SY_EEEEENS4_13SM90_TMA_LOADENS4_14ComposedLayoutINS4_7SwizzleILi2ELi4ELi3EEENS4_18smem_ptr_flag_bitsILi16EEENSU_INS5_IJNSA_ILi8EEESH_EEENS5_IJSH_SB_EEEEEEEvNS4_8identityES11_S1B_vS1C_EENS_8epilogue10collective6detail29Sm90TmaWarpSpecializedAdapterINS1F_15DefaultEpilogueISJ_SK_SK_NS1E_6thread17LinearCombinationISJ_Li1EffLNS1J_9ScaleType4KindE0ELNS_15FloatRoundStyleE2ESJ_EENS1_15EpilogueDefaultEEEEEvvEEEEvNT_6ParamsE)
        /*0008*/ 	.word	0x000000a8


	//----- nvinfo : EIATTR_FRAME_SIZE
	.align		4
.L_15:
        /*000c*/ 	.byte	0x04, 0x11
        /*000e*/ 	.short	(.L_17 - .L_16)
	.align		4
.L_16:
        /*0010*/ 	.word	index@(_ZN7cutlass13device_kernelINS_4gemm6kernel13GemmUniversalIN4cute5tupleIJiiiiEEENS1_10collective13CollectiveMmaINS1_34MainloopSm90TmaGmmaWarpSpecializedILi6ENS5_IJNS4_1CILi1EEESB_SB_EEENS1_32KernelTmaWarpSpecializedPingpongEEENS5_IJNSA_ILi64EEENSA_ILi512EEENSA_ILi32EEEEEENS_6half_tENS5_IJlSB_lEEESJ_SK_NS4_8TiledMMAINS4_8MMA_AtomIJNS4_4SM904GMMA26MMA_64x256x16_F32F16F16_SSILNSO_5MajorE0ELSQ_0ELNSO_7ScaleInE1ELSR_1EEEEEENS4_6LayoutISC_NS5_IJNSA_ILi0EEESV_SV_EEEEENS5_IJNS4_10UnderscoreESY_SY_EEEEENS4_13SM90_TMA_LOADENS4_14ComposedLayoutINS4_7SwizzleILi2ELi4ELi3EEENS4_18smem_ptr_flag_bitsILi16EEENSU_INS5_IJNSA_ILi8EEESH_EEENS5_IJSH_SB_EEEEEEEvNS4_8identityES11_S1B_vS1C_EENS_8epilogue10collective6detail29Sm90TmaWarpSpecializedAdapterINS1F_15DefaultEpilogueISJ_SK_SK_NS1E_6thread17LinearCombinationISJ_Li1EffLNS1J_9ScaleType4KindE0ELNS_15FloatRoundStyleE2ESJ_EENS1_15EpilogueDefaultEEEEEvvEEEEvNT_6ParamsE)
        /*0014*/ 	.word	0x000004c8


	//----- nvinfo : EIATTR_MIN_STACK_SIZE
	.align		4
.L_17:
        /*0018*/ 	.byte	0x04, 0x12
        /*001a*/ 	.short	(.L_19 - .L_18)
	.align		4
.L_18:
        /*001c*/ 	.word	index@(_ZN7cutlass13device_kernelINS_4gemm6kernel13GemmUniversalIN4cute5tupleIJiiiiEEENS1_10collective13CollectiveMmaINS1_34MainloopSm90TmaGmmaWarpSpecializedILi6ENS5_IJNS4_1CILi1EEESB_SB_EEENS1_32KernelTmaWarpSpecializedPingpongEEENS5_IJNSA_ILi64EEENSA_ILi512EEENSA_ILi32EEEEEENS_6half_tENS5_IJlSB_lEEESJ_SK_NS4_8TiledMMAINS4_8MMA_AtomIJNS4_4SM904GMMA26MMA_64x256x16_F32F16F16_SSILNSO_5MajorE0ELSQ_0ELNSO_7ScaleInE1ELSR_1EEEEEENS4_6LayoutISC_NS5_IJNSA_ILi0EEESV_SV_EEEEENS5_IJNS4_10UnderscoreESY_SY_EEEEENS4_13SM90_TMA_LOADENS4_14ComposedLayoutINS4_7SwizzleILi2ELi4ELi3EEENS4_18smem_ptr_flag_bitsILi16EEENSU_INS5_IJNSA_ILi8EEESH_EEENS5_IJSH_SB_EEEEEEEvNS4_8identityES11_S1B_vS1C_EENS_8epilogue10collective6detail29Sm90TmaWarpSpecializedAdapterINS1F_15DefaultEpilogueISJ_SK_SK_NS1E_6thread17LinearCombinationISJ_Li1EffLNS1J_9ScaleType4KindE0ELNS_15FloatRoundStyleE2ESJ_EENS1_15EpilogueDefaultEEEEEvvEEEEvNT_6ParamsE)
        /*0020*/ 	.word	0x000004c8
.L_19:


//--------------------- .nv.compat                --------------------------
	.section	.nv.compat,"",@"SHT_CUDA_COMPAT_INFO"
	.align	4
        /*0000*/ 	.byte	0x02, 0x09, 0x01, 0x00, 0x02, 0x02, 0x04, 0x00, 0x02, 0x05, 0x05, 0x00, 0x03, 0x07, 0x01, 0x01
        /*0010*/ 	.byte	0x02, 0x03, 0x01, 0x00, 0x02, 0x06, 0x01, 0x00, 0x04, 0x0b, 0x08, 0x00, 0x00, 0x00, 0x00, 0x00
        /*0020*/ 	.byte	0x00, 0x00, 0x00, 0x00


//--------------------- .nv.info._ZN7cutlass13device_kernelINS_4gemm6kernel13GemmUniversalIN4cute5tupleIJiiiiEEENS1_10collective13CollectiveMmaINS1_34MainloopSm90TmaGmmaWarpSpecializedILi6ENS5_IJNS4_1CILi1EEESB_SB_EEENS1_32KernelTmaWarpSpecializedPingpongEEENS5_IJNSA_ILi64EEENSA_ILi512EEENSA_ILi32EEEEEENS_6half_tENS5_IJlSB_lEEESJ_SK_NS4_8TiledMMAINS4_8MMA_AtomIJNS4_4SM904GMMA26MMA_64x256x16_F32F16F16_SSILNSO_5MajorE0ELSQ_0ELNSO_7ScaleInE1ELSR_1EEEEEENS4_6LayoutISC_NS5_IJNSA_ILi0EEESV_SV_EEEEENS5_IJNS4_10UnderscoreESY_SY_EEEEENS4_13SM90_TMA_LOADENS4_14ComposedLayoutINS4_7SwizzleILi2ELi4ELi3EEENS4_18smem_ptr_flag_bitsILi16EEENSU_INS5_IJNSA_ILi8EEESH_EEENS5_IJSH_SB_EEEEEEEvNS4_8identityES11_S1B_vS1C_EENS_8epilogue10collective6detail29Sm90TmaWarpSpecializedAdapterINS1F_15DefaultEpilogueISJ_SK_SK_NS1E_6thread17LinearCombinationISJ_Li1EffLNS1J_9ScaleType4KindE0ELNS_15FloatRoundStyleE2ESJ_EENS1_15EpilogueDefaultEEEEEvvEEEEvNT_6ParamsE --------------------------
	.section	.nv.info._ZN7cutlass13device_kernelINS_4gemm6kernel13GemmUniversalIN4cute5tupleIJiiiiEEENS1_10collective13CollectiveMmaINS1_34MainloopSm90TmaGmmaWarpSpecializedILi6ENS5_IJNS4_1CILi1EEESB_SB_EEENS1_32KernelTmaWarpSpecializedPingpongEEENS5_IJNSA_ILi64EEENSA_ILi512EEENSA_ILi32EEEEEENS_6half_tENS5_IJlSB_lEEESJ_SK_NS4_8TiledMMAINS4_8MMA_AtomIJNS4_4SM904GMMA26MMA_64x256x16_F32F16F16_SSILNSO_5MajorE0ELSQ_0ELNSO_7ScaleInE1ELSR_1EEEEEENS4_6LayoutISC_NS5_IJNSA_ILi0EEESV_SV_EEEEENS5_IJNS4_10UnderscoreESY_SY_EEEEENS4_13SM90_TMA_LOADENS4_14ComposedLayoutINS4_7SwizzleILi2ELi4ELi3EEENS4_18smem_ptr_flag_bitsILi16EEENSU_INS5_IJNSA_ILi8EEESH_EEENS5_IJSH_SB_EEEEEEEvNS4_8identityES11_S1B_vS1C_EENS_8epilogue10collective6detail29Sm90TmaWarpSpecializedAdapterINS1F_15DefaultEpilogueISJ_SK_SK_NS1E_6thread17LinearCombinationISJ_Li1EffLNS1J_9ScaleType4KindE0ELNS_15FloatRoundStyleE2ESJ_EENS1_15EpilogueDefaultEEEEEvvEEEEvNT_6ParamsE,"",@"SHT_CUDA_INFO"
	.sectionflags	@""
	.align	4


	//----- nvinfo : EIATTR_CUDA_API_VERSION
	.align		4
        /*0000*/ 	.byte	0x04, 0x37
        /*0002*/ 	.short	(.L_21 - .L_20)
.L_20:
        /*0004*/ 	.word	0x00000082


	//----- nvinfo : EIATTR_KPARAM_INFO
	.align		4
.L_21:
        /*0008*/ 	.byte	0x04, 0x17
        /*000a*/ 	.short	(.L_23 - .L_22)
.L_22:
        /*000c*/ 	.word	0x00000000
        /*0010*/ 	.short	0x0000
        /*0012*/ 	.short	0x0070
        /*0014*/ 	.byte	0x00, 0xf0, 0x01, 0x10


	//----- nvinfo : EIATTR_SPARSE_MMA_MASK
	.align		4
.L_23:
        /*0018*/ 	.byte	0x03, 0x50
        /*001a*/ 	.short	0x0000


	//----- nvinfo : EIATTR_MAXREG_COUNT
	.align		4
        /*001c*/ 	.byte	0x03, 0x1b
        /*001e*/ 	.short	0x00a8


	//----- nvinfo : EIATTR_NUM_BARRIERS
	.align		4
        /*0020*/ 	.byte	0x02, 0x4c
        /*0022*/ 	.byte	0x01
	.zero		1


	//----- nvinfo : EIATTR_EXTERNS
	.align		4
        /*0024*/ 	.byte	0x04, 0x0f
        /*0026*/ 	.short	(.L_25 - .L_24)


	//   ....[0]....
	.align		4
.L_24:
        /*0028*/ 	.word	index@(__assertfail)


	//----- nvinfo : EIATTR_ANNOTATIONS
	.align		4
.L_25:
        /*002c*/ 	.byte	0x04, 0x55
        /*002e*/ 	.short	(.L_27 - .L_26)


	//   ....[0]....
.L_26:
        /*0030*/ 	.word	0x00000001
        /*0034*/ 	.byte	0x70, 0x0b, 0x00, 0x00, 0x01, 0x00, 0x00, 0x00, 0xa0, 0x0b, 0x00, 0x00, 0x01, 0x00, 0x00, 0x00
        /* <DEDUP_REMOVED lines=391> */
        /*18b4*/ 	.byte	0x40, 0x64, 0x01, 0x00


	//----- nvinfo : EIATTR_MERCURY_ISA_VERSION
	.align		4
.L_27:
        /*18b8*/ 	.byte	0x03, 0x5f
        /*18ba*/ 	.short	0x0101


	//----- nvinfo : EIATTR_INT_WARP_WIDE_INSTR_OFFSETS
	.align		4
        /*18bc*/ 	.byte	0x04, 0x31
        /*18be*/ 	.short	(.L_29 - .L_28)


	//   ....[0]....
.L_28:
        /*18c0*/ 	.word	0x000004e0


	//   ....[1]....
        /*18c4*/ 	.word	0x000004f0


	//   ....[2]....
        /*18c8*/ 	.word	0x00000560


	//   ....[3]....
        /*18cc*/ 	.word	0x00000570


	//   ....[4]....
        /*18d0*/ 	.word	0x00000580


	//   ....[5]....
        /*18d4*/ 	.word	0x000005a0


	//   ....[6]....
        /*18d8*/ 	.word	0x00000600


	//   ....[7]....
        /*18dc*/ 	.word	0x00000620


	//----- nvinfo : EIATTR_COOP_GROUP_MASK_REGIDS
	.align		4
.L_29:
        /*18e0*/ 	.byte	0x04, 0x29
        /*18e2*/ 	.short	(.L_31 - .L_30)


	//   ....[0]....
.L_30:
        /*18e4*/ 	.word	0xffffffff


	//   ....[1]....
        /*18e8*/ 	.word	0xffffffff


	//   ....[2]....
        /*18ec*/ 	.word	0xffffffff


	//   ....[3]....
        /*18f0*/ 	.word	0xffffffff


	//   ....[4]....
        /*18f4*/ 	.word	0xffffffff


	//   ....[5]....
        /*18f8*/ 	.word	0xffffffff


	//----- nvinfo : EIATTR_COOP_GROUP_INSTR_OFFSETS
	.align		4
.L_31:
        /*18fc*/ 	.byte	0x04, 0x28
        /*18fe*/ 	.short	(.L_33 - .L_32)


	//   ....[0]....
.L_32:
        /*1900*/ 	.word	0x00000060


	//   ....[1]....
        /*1904*/ 	.word	0x00000090


	//   ....[2]....
        /*1908*/ 	.word	0x00000190


	//   ....[3]....
        /*190c*/ 	.word	0x000003e0


	//   ....[4]....
        /*1910*/ 	.word	0x00000420


	//   ....[5]....
        /*1914*/ 	.word	0x00000460


	//----- nvinfo : EIATTR_REG_RECONFIG
	.align		4
.L_33:
        /*1918*/ 	.byte	0x01, 0x54
	.zero		2


	//----- nvinfo : EIATTR_SYSCALL_OFFSETS
	.align		4
        /*191c*/ 	.byte	0x04, 0x46
        /*191e*/ 	.short	(.L_35 - .L_34)


	//   ....[0]....
.L_34:
        /*1920*/ 	.word	0x000016a0


	//----- nvinfo : EIATTR_MBARRIER_INSTR_OFFSETS
	.align		4
.L_35:
        /*1924*/ 	.byte	0x04, 0x39
        /*1926*/ 	.short	(.L_37 - .L_36)


	//   ....[0]....
.L_36:
        /*1928*/ 	.word	0x00000310
        /*192c*/ 	.word	0x000000ff
        /*1930*/ 	.word	0x00000000
        /*1934*/ 	.short	0x0100
        /*1936*/ 	.byte	0x05
	.zero		1


	//   ....[1]....
        /*1938*/ 	.word	0x00000320
        /*193c*/ 	.word	0x000000ff
        /*1940*/ 	.word	0x00000030
        /*1944*/ 	.short	0x0100
        /*1946*/ 	.byte	0x05
	.zero		1


	//   ....[2]....
        /*1948*/ 	.word	0x00000330
        /*194c*/ 	.word	0x000000ff
        /*1950*/ 	.word	0x00000008
        /*1954*/ 	.short	0x0100
        /*1956*/ 	.byte	0x05
	.zero		1


	//   ....[3]....
        /*1958*/ 	.word	0x00000340
        /*195c*/ 	.word	0x000000ff
        /*1960*/ 	.word	0x00000038
        /*1964*/ 	.short	0x0100
        /*1966*/ 	.byte	0x05
	.zero		1


	//   ....[4]....
        /*1968*/ 	.word	0x00000350
        /*196c*/ 	.word	0x000000ff
        /*1970*/ 	.word	0x00000010
        /*1974*/ 	.short	0x0100
        /*1976*/ 	.byte	0x05
	.zero		1


	//   ....[5]....
        /*1978*/ 	.word	0x00000360
        /*197c*/ 	.word	0x000000ff
        /*1980*/ 	.word	0x00000040
        /*1984*/ 	.short	0x0100
        /*1986*/ 	.byte	0x05
	.zero		1


	//   ....[6]....
        /*1988*/ 	.word	0x00000370
        /*198c*/ 	.word	0x000000ff
        /*1990*/ 	.word	0x00000018
        /*1994*/ 	.short	0x0100
        /*1996*/ 	.byte	0x05
	.zero		1


	//   ....[7]....
        /*1998*/ 	.word	0x00000380
        /*199c*/ 	.word	0x000000ff
        /*19a0*/ 	.word	0x00000048
        /*19a4*/ 	.short	0x0100
        /*19a6*/ 	.byte	0x05
	.zero		1


	//   ....[8]....
        /*19a8*/ 	.word	0x00000390
        /*19ac*/ 	.word	0x000000ff
        /*19b0*/ 	.word	0x00000020
        /*19b4*/ 	.short	0x0100
        /*19b6*/ 	.byte	0x05
	.zero		1


	//   ....[9]....
        /*19b8*/ 	.word	0x000003a0
        /*19bc*/ 	.word	0x000000ff
        /*19c0*/ 	.word	0x00000050
        /*19c4*/ 	.short	0x0100
        /*19c6*/ 	.byte	0x05
	.zero		1


	//   ....[10]....
        /*19c8*/ 	.word	0x000003b0
        /*19cc*/ 	.word	0x000000ff
        /*19d0*/ 	.word	0x00000028
        /*19d4*/ 	.short	0x0100
        /*19d6*/ 	.byte	0x05
	.zero		1


	//   ....[11]....
        /*19d8*/ 	.word	0x000003c0
        /*19dc*/ 	.word	0x000000ff
        /*19e0*/ 	.word	0x00000058
        /*19e4*/ 	.short	0x0100
        /*19e6*/ 	.byte	0x05
	.zero		1


	//   ....[12]....
        /*19e8*/ 	.word	0x00000640
        /*19ec*/ 	.word	0x000000ff
        /*19f0*/ 	.word	0x00000090
        /*19f4*/ 	.short	0x0100
        /*19f6*/ 	.byte	0x05
	.zero		1


	//   ....[13]....
        /*19f8*/ 	.word	0x00000650
        /*19fc*/ 	.word	0x000000ff
        /*1a00*/ 	.word	0x00000098
        /*1a04*/ 	.short	0x0100
        /*1a06*/ 	.byte	0x05
	.zero		1


	//   ....[14]....
        /*1a08*/ 	.word	0x000006a0
        /*1a0c*/ 	.word	0x000000ff
        /*1a10*/ 	.word	0x00000070
        /*1a14*/ 	.short	0x0100
        /*1a16*/ 	.byte	0x0a
	.zero		1


	//   ....[15]....
        /*1a18*/ 	.word	0x000006c0
        /*1a1c*/ 	.word	0x000000ff
        /*1a20*/ 	.word	0x00000078
        /*1a24*/ 	.short	0x0100
        /*1a26*/ 	.byte	0x0a
	.zero		1


	//   ....[16]....
        /*1a28*/ 	.word	0x000006d0
        /*1a2c*/ 	.word	0x000000ff
        /*1a30*/ 	.word	0x00000080
        /*1a34*/ 	.short	0x0100
        /*1a36*/ 	.byte	0x0a
	.zero		1


	//   ....[17]....
        /*1a38*/ 	.word	0x000006e0
        /*1a3c*/ 	.word	0x000000ff
        /*1a40*/ 	.word	0x00000088
        /*1a44*/ 	.short	0x0100
        /*1a46*/ 	.byte	0x0a
	.zero		1


	//   ....[18]....
        /*1a48*/ 	.word	0x00001580
        /*1a4c*/ 	.word	0x00000016
        /*1a50*/ 	.word	0x00000000
        /*1a54*/ 	.short	0x010a
        /*1a56*/ 	.byte	0x29
	.zero		1


	//   ....[19]....
        /*1a58*/ 	.word	0x00001740
        /*1a5c*/ 	.word	0x00000003
        /*1a60*/ 	.word	0x00000000
        /*1a64*/ 	.short	0x010a
        /*1a66*/ 	.byte	0x3f
	.zero		1


	//   ....[20]....
        /*1a68*/ 	.word	0x000017a0
        /*1a6c*/ 	.word	0x00000003
        /*1a70*/ 	.word	0x00000000
        /*1a74*/ 	.short	0x010a
        /*1a76*/ 	.byte	0x3f
	.zero		1


	//   ....[21]....
        /*1a78*/ 	.word	0x00002c80
        /*1a7c*/ 	.word	0x000000ff
        /*1a80*/ 	.word	0x00000000
        /*1a84*/ 	.short	0x010a
        /*1a86*/ 	.byte	0x04
	.zero		1


	//   ....[22]....
        /*1a88*/ 	.word	0x00002cc0
        /*1a8c*/ 	.word	0x000000ff
        /*1a90*/ 	.word	0x00000000
        /*1a94*/ 	.short	0x010a
        /*1a96*/ 	.byte	0x04
	.zero		1


	//   ....[23]....
        /*1a98*/ 	.word	0x00004c80
        /*1a9c*/ 	.word	0x000000ff
        /*1aa0*/ 	.word	0x00000000
        /*1aa4*/ 	.short	0x0101
        /*1aa6*/ 	.byte	0x04
	.zero		1


	//   ....[24]....
        /*1aa8*/ 	.word	0x00004d90
        /*1aac*/ 	.word	0x00000000
        /*1ab0*/ 	.word	0x00000000
        /*1ab4*/ 	.short	0x0101
        /*1ab6*/ 	.byte	0x2b
	.zero		1


	//   ....[25]....
        /*1ab8*/ 	.word	0x00004e60
        /*1abc*/ 	.word	0x000000ff
        /*1ac0*/ 	.word	0x00000000
        /*1ac4*/ 	.short	0x0101
        /*1ac6*/ 	.byte	0x06
	.zero		1


	//   ....[26]....
        /*1ac8*/ 	.word	0x00004ef0
        /*1acc*/ 	.word	0x00000016
        /*1ad0*/ 	.word	0x00000010
        /*1ad4*/ 	.short	0x010a
        /*1ad6*/ 	.byte	0x29
	.zero		1


	//   ....[27]....
        /*1ad8*/ 	.word	0x00015640
        /*1adc*/ 	.word	0x00000004
        /*1ae0*/ 	.word	0x00000000
        /*1ae4*/ 	.short	0x0101
        /*1ae6*/ 	.byte	0x2b
	.zero		1


	//   ....[28]....
        /*1ae8*/ 	.word	0x00015fc0
        /*1aec*/ 	.word	0x00000007
        /*1af0*/ 	.word	0x00000030
        /*1af4*/ 	.short	0x010a
        /*1af6*/ 	.byte	0x3f
	.zero		1


	//   ....[29]....
        /*1af8*/ 	.word	0x00016350
        /*1afc*/ 	.word	0x00000002
        /*1b00*/ 	.word	0x00000098
        /*1b04*/ 	.short	0x0101
        /*1b06*/ 	.byte	0x3f
	.zero		1


	//   ....[30]....
        /*1b08*/ 	.word	0x00016b10
        /*1b0c*/ 	.word	0x00000005
        /*1b10*/ 	.word	0x00000000
        /*1b14*/ 	.short	0x010a
        /*1b16*/ 	.byte	0x3f
	.zero		1


	//   ....[31]....
        /*1b18*/ 	.word	0x00016ba0
        /*1b1c*/ 	.word	0x00000007
        /*1b20*/ 	.word	0x00000000
        /*1b24*/ 	.short	0x010a
        /*1b26*/ 	.byte	0x3f
	.zero		1


	//   ....[32]....
        /*1b28*/ 	.word	0x00016c30
        /*1b2c*/ 	.word	0x00000007
        /*1b30*/ 	.word	0x00000000
        /*1b34*/ 	.short	0x010a
        /*1b36*/ 	.byte	0x3f
	.zero		1


	//   ....[33]....
        /*1b38*/ 	.word	0x00016cc0
        /*1b3c*/ 	.word	0x00000007
        /*1b40*/ 	.word	0x00000000
        /*1b44*/ 	.short	0x010a
        /*1b46*/ 	.byte	0x3f
	.zero		1


	//   ....[34]....
        /*1b48*/ 	.word	0x00016d50
        /*1b4c*/ 	.word	0x00000007
        /*1b50*/ 	.word	0x00000000
        /*1b54*/ 	.short	0x010a
        /*1b56*/ 	.byte	0x3f
	.zero		1


	//   ....[35]....
        /*1b58*/ 	.word	0x00016de0
        /*1b5c*/ 	.word	0x00000003
        /*1b60*/ 	.word	0x00000000
        /*1b64*/ 	.short	0x010a
        /*1b66*/ 	.byte	0x3f
	.zero		1


	//   ....[36]....
        /*1b68*/ 	.word	0x00016e50
        /*1b6c*/ 	.word	0x00000000
        /*1b70*/ 	.word	0x00000000
        /*1b74*/ 	.short	0x010a
        /*1b76*/ 	.byte	0x3f
	.zero		1


	//   ....[37]....
        /*1b78*/ 	.word	0x00016ea0
        /*1b7c*/ 	.word	0x00000003
        /*1b80*/ 	.word	0x00000000
        /*1b84*/ 	.short	0x010a
        /*1b86*/ 	.byte	0x3f
	.zero		1


	//   ....[38]....
        /*1b88*/ 	.word	0x00016f00
        /*1b8c*/ 	.word	0x00000005
        /*1b90*/ 	.word	0x00000000
        /*1b94*/ 	.short	0x010a
        /*1b96*/ 	.byte	0x3f
	.zero		1


	//   ....[39]....
        /*1b98*/ 	.word	0x00016f60
        /*1b9c*/ 	.word	0x00000003
        /*1ba0*/ 	.word	0x00000010
        /*1ba4*/ 	.short	0x010a
        /*1ba6*/ 	.byte	0x3f
	.zero		1


	//   ....[40]....
        /*1ba8*/ 	.word	0x00017030
        /*1bac*/ 	.word	0x00000007
        /*1bb0*/ 	.word	0x00000030
        /*1bb4*/ 	.short	0x010a
        /*1bb6*/ 	.byte	0x3f
	.zero		1


	//   ....[41]....
        /*1bb8*/ 	.word	0x00017100
        /*1bbc*/ 	.word	0x00000005
        /*1bc0*/ 	.word	0x00000000
        /*1bc4*/ 	.short	0x010a
        /*1bc6*/ 	.byte	0x3f
	.zero		1


	//   ....[42]....
        /*1bc8*/ 	.word	0x00017150
        /*1bcc*/ 	.word	0x00000007
        /*1bd0*/ 	.word	0x00000000
        /*1bd4*/ 	.short	0x010a
        /*1bd6*/ 	.byte	0x3f
	.zero		1


	//   ....[43]....
        /*1bd8*/ 	.word	0x000171a0
        /*1bdc*/ 	.word	0x00000007
        /*1be0*/ 	.word	0x00000000
        /*1be4*/ 	.short	0x010a
        /*1be6*/ 	.byte	0x3f
	.zero		1


	//   ....[44]....
        /*1be8*/ 	.word	0x000171f0
        /*1bec*/ 	.word	0x00000007
        /*1bf0*/ 	.word	0x00000000
        /*1bf4*/ 	.short	0x010a
        /*1bf6*/ 	.byte	0x3f
	.zero		1


	//   ....[45]....
        /*1bf8*/ 	.word	0x00017240
        /*1bfc*/ 	.word	0x00000007
        /*1c00*/ 	.word	0x00000000
        /*1c04*/ 	.short	0x010a
        /*1c06*/ 	.byte	0x3f
	.zero		1


	//----- nvinfo : EIATTR_NUM_MBARRIERS
	.align		4
.L_37:
        /*1c08*/ 	.byte	0x03, 0x38
        /*1c0a*/ 	.short	0x0012


	//----- nvinfo : EIATTR_EXIT_INSTR_OFFSETS
	.align		4
        /*1c0c*/ 	.byte	0x04, 0x1c
        /*1c0e*/ 	.short	(.L_39 - .L_38)


	//   ....[0]....
.L_38:
        /*1c10*/ 	.word	0x00001290


	//   ....[1]....
        /*1c14*/ 	.word	0x000012f0


	//   ....[2]....
        /*1c18*/ 	.word	0x00015cf0


	//   ....[3]....
        /*1c1c*/ 	.word	0x00015d20


	//   ....[4]....
        /*1c20*/ 	.word	0x00016e30


	//----- nvinfo : EIATTR_MAX_THREADS
	.align		4
.L_39:
        /*1c24*/ 	.byte	0x04, 0x05
        /*1c26*/ 	.short	(.L_41 - .L_40)
.L_40:
        /*1c28*/ 	.word	0x00000180
        /*1c2c*/ 	.word	0x00000001
        /*1c30*/ 	.word	0x00000001


	//----- nvinfo : EIATTR_CRS_STACK_SIZE
	.align		4
.L_41:
        /*1c34*/ 	.byte	0x04, 0x1e
        /*1c36*/ 	.short	(.L_43 - .L_42)
.L_42:
        /*1c38*/ 	.word	0x00000000


	//----- nvinfo : EIATTR_CBANK_PARAM_SIZE
	.align		4
.L_43:
        /*1c3c*/ 	.byte	0x03, 0x19
        /*1c3e*/ 	.short	0x0470


	//----- nvinfo : EIATTR_PARAM_CBANK
	.align		4
        /*1c40*/ 	.byte	0x04, 0x0a
        /*1c42*/ 	.short	(.L_45 - .L_44)
	.align		4
.L_44:
        /*1c44*/ 	.word	index@(.nv.constant0._ZN7cutlass13device_kernelINS_4gemm6kernel13GemmUniversalIN4cute5tupleIJiiiiEEENS1_10collective13CollectiveMmaINS1_34MainloopSm90TmaGmmaWarpSpecializedILi6ENS5_IJNS4_1CILi1EEESB_SB_EEENS1_32KernelTmaWarpSpecializedPingpongEEENS5_IJNSA_ILi64EEENSA_ILi512EEENSA_ILi32EEEEEENS_6half_tENS5_IJlSB_lEEESJ_SK_NS4_8TiledMMAINS4_8MMA_AtomIJNS4_4SM904GMMA26MMA_64x256x16_F32F16F16_SSILNSO_5MajorE0ELSQ_0ELNSO_7ScaleInE1ELSR_1EEEEEENS4_6LayoutISC_NS5_IJNSA_ILi0EEESV_SV_EEEEENS5_IJNS4_10UnderscoreESY_SY_EEEEENS4_13SM90_TMA_LOADENS4_14ComposedLayoutINS4_7SwizzleILi2ELi4ELi3EEENS4_18smem_ptr_flag_bitsILi16EEENSU_INS5_IJNSA_ILi8EEESH_EEENS5_IJSH_SB_EEEEEEEvNS4_8identityES11_S1B_vS1C_EENS_8epilogue10collective6detail29Sm90TmaWarpSpecializedAdapterINS1F_15DefaultEpilogueISJ_SK_SK_NS1E_6thread17LinearCombinationISJ_Li1EffLNS1J_9ScaleType4KindE0ELNS_15FloatRoundStyleE2ESJ_EENS1_15EpilogueDefaultEEEEEvvEEEEvNT_6ParamsE)
        /*1c48*/ 	.short	0x0210
        /*1c4a*/ 	.short	0x0470


	//----- nvinfo : EIATTR_SW_WAR
	.align		4
.L_45:
        /*1c4c*/ 	.byte	0x04, 0x36
        /*1c4e*/ 	.short	(.L_47 - .L_46)
.L_46:
        /*1c50*/ 	.word	0x00000008
.L_47:


//--------------------- .nv.callgraph             --------------------------
	.section	.nv.callgraph,"",@"SHT_CUDA_CALLGRAPH"
	.align	4
	.sectionentsize	8
	.align		4
        /*0000*/ 	.word	0x00000000
	.align		4
        /*0004*/ 	.word	0xffffffff
	.align		4
        /*0008*/ 	.word	index@(_ZN7cutlass13device_kernelINS_4gemm6kernel13GemmUniversalIN4cute5tupleIJiiiiEEENS1_10collective13CollectiveMmaINS1_34MainloopSm90TmaGmmaWarpSpecializedILi6ENS5_IJNS4_1CILi1EEESB_SB_EEENS1_32KernelTmaWarpSpecializedPingpongEEENS5_IJNSA_ILi64EEENSA_ILi512EEENSA_ILi32EEEEEENS_6half_tENS5_IJlSB_lEEESJ_SK_NS4_8TiledMMAINS4_8MMA_AtomIJNS4_4SM904GMMA26MMA_64x256x16_F32F16F16_SSILNSO_5MajorE0ELSQ_0ELNSO_7ScaleInE1ELSR_1EEEEEENS4_6LayoutISC_NS5_IJNSA_ILi0EEESV_SV_EEEEENS5_IJNS4_10UnderscoreESY_SY_EEEEENS4_13SM90_TMA_LOADENS4_14ComposedLayoutINS4_7SwizzleILi2ELi4ELi3EEENS4_18smem_ptr_flag_bitsILi16EEENSU_INS5_IJNSA_ILi8EEESH_EEENS5_IJSH_SB_EEEEEEEvNS4_8identityES11_S1B_vS1C_EENS_8epilogue10collective6detail29Sm90TmaWarpSpecializedAdapterINS1F_15DefaultEpilogueISJ_SK_SK_NS1E_6thread17LinearCombinationISJ_Li1EffLNS1J_9ScaleType4KindE0ELNS_15FloatRoundStyleE2ESJ_EENS1_15EpilogueDefaultEEEEEvvEEEEvNT_6ParamsE)
	.align		4
        /*000c*/ 	.word	index@(__assertfail)
	.align		4
        /*0010*/ 	.word	0x00000000
	.align		4
        /*0014*/ 	.word	0xfffffffe
	.align		4
        /*0018*/ 	.word	0x00000000
	.align		4
        /*001c*/ 	.word	0xfffffffd
	.align		4
        /*0020*/ 	.word	0x00000000
	.align		4
        /*0024*/ 	.word	0xfffffffc


//--------------------- .nv.constant4             --------------------------
	.section	.nv.constant4,"a",@progbits
	.align	8
	.align		8
.nv.constant4:
        /*0000*/ 	.dword	__assertfail
	.align		8
        /*0008*/ 	.dword	__unnamed_1
	.align		8
        /*0010*/ 	.dword	_ZN39_INTERNAL_3cd7046d_4_k_cu_a1987a03_60164cuda3std3__45__cpo5beginE
	.align		8
        /*0018*/ 	.dword	_ZN39_INTERNAL_3cd7046d_4_k_cu_a1987a03_60164cuda3std3__45__cpo3endE
	.align		8
        /*0020*/ 	.dword	_ZN39_INTERNAL_3cd7046d_4_k_cu_a1987a03_60164cuda3std3__45__cpo6cbeginE
	.align		8
        /*0028*/ 	.dword	_ZN39_INTERNAL_3cd7046d_4_k_cu_a1987a03_60164cuda3std3__45__cpo4cendE
	.align		8
        /*0030*/ 	.dword	_ZN39_INTERNAL_3cd7046d_4_k_cu_a1987a03_60164cuda3std3__441_GLOBAL__N__3cd7046d_4_k_cu_a1987a03_60166ignoreE
	.align		8
        /*0038*/ 	.dword	_ZN39_INTERNAL_3cd7046d_4_k_cu_a1987a03_60164cuda3std3__419piecewise_constructE
	.align		8
        /*0040*/ 	.dword	_ZN39_INTERNAL_3cd7046d_4_k_cu_a1987a03_60164cuda3std3__48in_placeE
	.align		8
        /*0048*/ 	.dword	_ZN39_INTERNAL_3cd7046d_4_k_cu_a1987a03_60164cuda3std6ranges3__45__cpo4swapE
	.align		8
        /*0050*/ 	.dword	_ZN39_INTERNAL_3cd7046d_4_k_cu_a1987a03_60164cuda3std6ranges3__45__cpo9iter_moveE
	.align		8
        /*0058*/ 	.dword	_ZN39_INTERNAL_3cd7046d_4_k_cu_a1987a03_60164cute7productE
	.align		8
        /*0060*/ 	.dword	_ZN39_INTERNAL_3cd7046d_4_k_cu_a1987a03_60164cute1_E
	.align		8
        /*0068*/ 	.dword	$str$22
	.align		8
        /*0070*/ 	.dword	$str$23


//--------------------- .text._ZN7cutlass13device_kernelINS_4gemm6kernel13GemmUniversalIN4cute5tupleIJiiiiEEENS1_10collective13CollectiveMmaINS1_34MainloopSm90TmaGmmaWarpSpecializedILi6ENS5_IJNS4_1CILi1EEESB_SB_EEENS1_32KernelTmaWarpSpecializedPingpongEEENS5_IJNSA_ILi64EEENSA_ILi512EEENSA_ILi32EEEEEENS_6half_tENS5_IJlSB_lEEESJ_SK_NS4_8TiledMMAINS4_8MMA_AtomIJNS4_4SM904GMMA26MMA_64x256x16_F32F16F16_SSILNSO_5MajorE0ELSQ_0ELNSO_7ScaleInE1ELSR_1EEEEEENS4_6LayoutISC_NS5_IJNSA_ILi0EEESV_SV_EEEEENS5_IJNS4_10UnderscoreESY_SY_EEEEENS4_13SM90_TMA_LOADENS4_14ComposedLayoutINS4_7SwizzleILi2ELi4ELi3EEENS4_18smem_ptr_flag_bitsILi16EEENSU_INS5_IJNSA_ILi8EEESH_EEENS5_IJSH_SB_EEEEEEEvNS4_8identityES11_S1B_vS1C_EENS_8epilogue10collective6detail29Sm90TmaWarpSpecializedAdapterINS1F_15DefaultEpilogueISJ_SK_SK_NS1E_6thread17LinearCombinationISJ_Li1EffLNS1J_9ScaleType4KindE0ELNS_15FloatRoundStyleE2ESJ_EENS1_15EpilogueDefaultEEEEEvvEEEEvNT_6ParamsE --------------------------
	.section	.text._ZN7cutlass13device_kernelINS_4gemm6kernel13GemmUniversalIN4cute5tupleIJiiiiEEENS1_10collective13CollectiveMmaINS1_34MainloopSm90TmaGmmaWarpSpecializedILi6ENS5_IJNS4_1CILi1EEESB_SB_EEENS1_32KernelTmaWarpSpecializedPingpongEEENS5_IJNSA_ILi64EEENSA_ILi512EEENSA_ILi32EEEEEENS_6half_tENS5_IJlSB_lEEESJ_SK_NS4_8TiledMMAINS4_8MMA_AtomIJNS4_4SM904GMMA26MMA_64x256x16_F32F16F16_SSILNSO_5MajorE0ELSQ_0ELNSO_7ScaleInE1ELSR_1EEEEEENS4_6LayoutISC_NS5_IJNSA_ILi0EEESV_SV_EEEEENS5_IJNS4_10UnderscoreESY_SY_EEEEENS4_13SM90_TMA_LOADENS4_14ComposedLayoutINS4_7SwizzleILi2ELi4ELi3EEENS4_18smem_ptr_flag_bitsILi16EEENSU_INS5_IJNSA_ILi8EEESH_EEENS5_IJSH_SB_EEEEEEEvNS4_8identityES11_S1B_vS1C_EENS_8epilogue10collective6detail29Sm90TmaWarpSpecializedAdapterINS1F_15DefaultEpilogueISJ_SK_SK_NS1E_6thread17LinearCombinationISJ_Li1EffLNS1J_9ScaleType4KindE0ELNS_15FloatRoundStyleE2ESJ_EENS1_15EpilogueDefaultEEEEEvvEEEEvNT_6ParamsE,"ax",@progbits
	.align	128
.text._ZN7cutlass13device_kernelINS_4gemm6kernel13GemmUniversalIN4cute5tupleIJiiiiEEENS1_10collective13CollectiveMmaINS1_34MainloopSm90TmaGmmaWarpSpecializedILi6ENS5_IJNS4_1CILi1EEESB_SB_EEENS1_32KernelTmaWarpSpecializedPingpongEEENS5_IJNSA_ILi64EEENSA_ILi512EEENSA_ILi32EEEEEENS_6half_tENS5_IJlSB_lEEESJ_SK_NS4_8TiledMMAINS4_8MMA_AtomIJNS4_4SM904GMMA26MMA_64x256x16_F32F16F16_SSILNSO_5MajorE0ELSQ_0ELNSO_7ScaleInE1ELSR_1EEEEEENS4_6LayoutISC_NS5_IJNSA_ILi0EEESV_SV_EEEEENS5_IJNS4_10UnderscoreESY_SY_EEEEENS4_13SM90_TMA_LOADENS4_14ComposedLayoutINS4_7SwizzleILi2ELi4ELi3EEENS4_18smem_ptr_flag_bitsILi16EEENSU_INS5_IJNSA_ILi8EEESH_EEENS5_IJSH_SB_EEEEEEEvNS4_8identityES11_S1B_vS1C_EENS_8epilogue10collective6detail29Sm90TmaWarpSpecializedAdapterINS1F_15DefaultEpilogueISJ_SK_SK_NS1E_6thread17LinearCombinationISJ_Li1EffLNS1J_9ScaleType4KindE0ELNS_15FloatRoundStyleE2ESJ_EENS1_15EpilogueDefaultEEEEEvvEEEEvNT_6ParamsE:
        .type           _ZN7cutlass13device_kernelINS_4gemm6kernel13GemmUniversalIN4cute5tupleIJiiiiEEENS1_10collective13CollectiveMmaINS1_34MainloopSm90TmaGmmaWarpSpecializedILi6ENS5_IJNS4_1CILi1EEESB_SB_EEENS1_32KernelTmaWarpSpecializedPingpongEEENS5_IJNSA_ILi64EEENSA_ILi512EEENSA_ILi32EEEEEENS_6half_tENS5_IJlSB_lEEESJ_SK_NS4_8TiledMMAINS4_8MMA_AtomIJNS4_4SM904GMMA26MMA_64x256x16_F32F16F16_SSILNSO_5MajorE0ELSQ_0ELNSO_7ScaleInE1ELSR_1EEEEEENS4_6LayoutISC_NS5_IJNSA_ILi0EEESV_SV_EEEEENS5_IJNS4_10UnderscoreESY_SY_EEEEENS4_13SM90_TMA_LOADENS4_14ComposedLayoutINS4_7SwizzleILi2ELi4ELi3EEENS4_18smem_ptr_flag_bitsILi16EEENSU_INS5_IJNSA_ILi8EEESH_EEENS5_IJSH_SB_EEEEEEEvNS4_8identityES11_S1B_vS1C_EENS_8epilogue10collective6detail29Sm90TmaWarpSpecializedAdapterINS1F_15DefaultEpilogueISJ_SK_SK_NS1E_6thread17LinearCombinationISJ_Li1EffLNS1J_9ScaleType4KindE0ELNS_15FloatRoundStyleE2ESJ_EENS1_15EpilogueDefaultEEEEEvvEEEEvNT_6ParamsE,@function
        .size           _ZN7cutlass13device_kernelINS_4gemm6kernel13GemmUniversalIN4cute5tupleIJiiiiEEENS1_10collective13CollectiveMmaINS1_34MainloopSm90TmaGmmaWarpSpecializedILi6ENS5_IJNS4_1CILi1EEESB_SB_EEENS1_32KernelTmaWarpSpecializedPingpongEEENS5_IJNSA_ILi64EEENSA_ILi512EEENSA_ILi32EEEEEENS_6half_tENS5_IJlSB_lEEESJ_SK_NS4_8TiledMMAINS4_8MMA_AtomIJNS4_4SM904GMMA26MMA_64x256x16_F32F16F16_SSILNSO_5MajorE0ELSQ_0ELNSO_7ScaleInE1ELSR_1EEEEEENS4_6LayoutISC_NS5_IJNSA_ILi0EEESV_SV_EEEEENS5_IJNS4_10UnderscoreESY_SY_EEEEENS4_13SM90_TMA_LOADENS4_14ComposedLayoutINS4_7SwizzleILi2ELi4ELi3EEENS4_18smem_ptr_flag_bitsILi16EEENSU_INS5_IJNSA_ILi8EEESH_EEENS5_IJSH_SB_EEEEEEEvNS4_8identityES11_S1B_vS1C_EENS_8epilogue10collective6detail29Sm90TmaWarpSpecializedAdapterINS1F_15DefaultEpilogueISJ_SK_SK_NS1E_6thread17LinearCombinationISJ_Li1EffLNS1J_9ScaleType4KindE0ELNS_15FloatRoundStyleE2ESJ_EENS1_15EpilogueDefaultEEEEEvvEEEEvNT_6ParamsE,(.L_x_585 - _ZN7cutlass13device_kernelINS_4gemm6kernel13GemmUniversalIN4cute5tupleIJiiiiEEENS1_10collective13CollectiveMmaINS1_34MainloopSm90TmaGmmaWarpSpecializedILi6ENS5_IJNS4_1CILi1EEESB_SB_EEENS1_32KernelTmaWarpSpecializedPingpongEEENS5_IJNSA_ILi64EEENSA_ILi512EEENSA_ILi32EEEEEENS_6half_tENS5_IJlSB_lEEESJ_SK_NS4_8TiledMMAINS4_8MMA_AtomIJNS4_4SM904GMMA26MMA_64x256x16_F32F16F16_SSILNSO_5MajorE0ELSQ_0ELNSO_7ScaleInE1ELSR_1EEEEEENS4_6LayoutISC_NS5_IJNSA_ILi0EEESV_SV_EEEEENS5_IJNS4_10UnderscoreESY_SY_EEEEENS4_13SM90_TMA_LOADENS4_14ComposedLayoutINS4_7SwizzleILi2ELi4ELi3EEENS4_18smem_ptr_flag_bitsILi16EEENSU_INS5_IJNSA_ILi8EEESH_EEENS5_IJSH_SB_EEEEEEEvNS4_8identityES11_S1B_vS1C_EENS_8epilogue10collective6detail29Sm90TmaWarpSpecializedAdapterINS1F_15DefaultEpilogueISJ_SK_SK_NS1E_6thread17LinearCombinationISJ_Li1EffLNS1J_9ScaleType4KindE0ELNS_15FloatRoundStyleE2ESJ_EENS1_15EpilogueDefaultEEEEEvvEEEEvNT_6ParamsE)
        .other          _ZN7cutlass13device_kernelINS_4gemm6kernel13GemmUniversalIN4cute5tupleIJiiiiEEENS1_10collective13CollectiveMmaINS1_34MainloopSm90TmaGmmaWarpSpecializedILi6ENS5_IJNS4_1CILi1EEESB_SB_EEENS1_32KernelTmaWarpSpecializedPingpongEEENS5_IJNSA_ILi64EEENSA_ILi512EEENSA_ILi32EEEEEENS_6half_tENS5_IJlSB_lEEESJ_SK_NS4_8TiledMMAINS4_8MMA_AtomIJNS4_4SM904GMMA26MMA_64x256x16_F32F16F16_SSILNSO_5MajorE0ELSQ_0ELNSO_7ScaleInE1ELSR_1EEEEEENS4_6LayoutISC_NS5_IJNSA_ILi0EEESV_SV_EEEEENS5_IJNS4_10UnderscoreESY_SY_EEEEENS4_13SM90_TMA_LOADENS4_14ComposedLayoutINS4_7SwizzleILi2ELi4ELi3EEENS4_18smem_ptr_flag_bitsILi16EEENSU_INS5_IJNSA_ILi8EEESH_EEENS5_IJSH_SB_EEEEEEEvNS4_8identityES11_S1B_vS1C_EENS_8epilogue10collective6detail29Sm90TmaWarpSpecializedAdapterINS1F_15DefaultEpilogueISJ_SK_SK_NS1E_6thread17LinearCombinationISJ_Li1EffLNS1J_9ScaleType4KindE0ELNS_15FloatRoundStyleE2ESJ_EENS1_15EpilogueDefaultEEEEEvvEEEEvNT_6ParamsE,@"STO_CUDA_ENTRY STV_DEFAULT"
_ZN7cutlass13device_kernelINS_4gemm6kernel13GemmUniversalIN4cute5tupleIJiiiiEEENS1_10collective13CollectiveMmaINS1_34MainloopSm90TmaGmmaWarpSpecializedILi6ENS5_IJNS4_1CILi1EEESB_SB_EEENS1_32KernelTmaWarpSpecializedPingpongEEENS5_IJNSA_ILi64EEENSA_ILi512EEENSA_ILi32EEEEEENS_6half_tENS5_IJlSB_lEEESJ_SK_NS4_8TiledMMAINS4_8MMA_AtomIJNS4_4SM904GMMA26MMA_64x256x16_F32F16F16_SSILNSO_5MajorE0ELSQ_0ELNSO_7ScaleInE1ELSR_1EEEEEENS4_6LayoutISC_NS5_IJNSA_ILi0EEESV_SV_EEEEENS5_IJNS4_10UnderscoreESY_SY_EEEEENS4_13SM90_TMA_LOADENS4_14ComposedLayoutINS4_7SwizzleILi2ELi4ELi3EEENS4_18smem_ptr_flag_bitsILi16EEENSU_INS5_IJNSA_ILi8EEESH_EEENS5_IJSH_SB_EEEEEEEvNS4_8identityES11_S1B_vS1C_EENS_8epilogue10collective6detail29Sm90TmaWarpSpecializedAdapterINS1F_15DefaultEpilogueISJ_SK_SK_NS1E_6thread17LinearCombinationISJ_Li1EffLNS1J_9ScaleType4KindE0ELNS_15FloatRoundStyleE2ESJ_EENS1_15EpilogueDefaultEEEEEvvEEEEvNT_6ParamsE:
[----:B------:R-:W0:Y:S02]  /*0000*/  LDC R1, c[0x0][0x28] ;  /* 0x00000a00ff017b82 */ /* 0x000e240000000800 */
[----:B0-----:R-:W-:Y:S01]  /*0010*/  VIADD R1, R1, 0xfffffb38 ;  /* 0xfffffb3801017836 */ /* 0x001fe20000000000 */
[----:B------:R-:W0:Y:S01]  /*0020*/  S2R R3, SR_TID.X ;  /* 0x0000000000037919 */ /* 0x000e220000002100 */
[----:B------:R-:W-:Y:S01]  /*0030*/  ELECT P0, URZ, PT ;  /* 0x00000000003f782f */ /* 0x000fe20003800000 */
[----:B------:R-:W-:Y:S01]  /*0040*/  BSSY B0, `(.L_x_0) ;  /* 0x0000014000007945 */ /* 0x000fe20003800000 */
[----:B0-----:R-:W-:-:S05]  /*0050*/  SHF.R.U32.HI R0, RZ, 0x5, R3 ;  /* 0x00000005ff007819 */ /* 0x001fca0000011603 */
[----:B------:R-:W0:Y:S02]  /*0060*/  SHFL.IDX PT, R2, R0, RZ, 0x1f ;  /* 0x00001fff00027589 */ /* 0x000e2400000e0000 */
[----:B0-----:R-:W-:Y:S02]  /*0070*/  R2UR UR4, R2 ;  /* 0x00000000020472ca */ /* 0x001fe400000e0000 */
[----:B------:R-:W-:-:S05]  /*0080*/  SHF.R.U32.HI R2, RZ, 0x7, R3 ;  /* 0x00000007ff027819 */ /* 0x000fca0000011603 */
[----:B------:R0:W1:Y:S06]  /*0090*/  SHFL.IDX PT, R4, R2, RZ, 0x1f ;  /* 0x00001fff02047589 */ /* 0x00006c00000e0000 */
[----:B------:R-:W-:Y:S02]  /*00a0*/  USHF.R.S32.HI UR5, URZ, 0x1f, UR4 ;  /* 0x0000001f3f057899 */ /* 0x000fe40008011404 */
[----:B------:R-:W-:Y:S02]  /*00b0*/  ISETP.NE.OR P0, PT, RZ, UR4, !P0 ;  /* 0x00000004ff007c0c */ /* 0x000fe4000c705670 */
[----:B------:R-:W-:-:S04]  /*00c0*/  ULEA.HI UR5, UR5, UR4, URZ, 0x2 ;  /* 0x0000000405057291 */ /* 0x000fc8000f8f103f */
[----:B------:R-:W-:-:S04]  /*00d0*/  ULOP3.LUT UR5, UR5, 0xfffffffc, URZ, 0xc0, !UPT ;  /* 0xfffffffc05057892 */ /* 0x000fc8000f8ec03f */
[----:B------:R-:W-:-:S03]  /*00e0*/  UIADD3 UR4, UR4, -UR5, URZ ;  /* 0x8000000504047290 */ /* 0x000fc6000fffe03f */
[----:B0-----:R-:W-:Y:S09]  /*00f0*/  @P0 BRA `(.L_x_1) ;  /* 0x0000000000200947 */ /* 0x001ff20003800000 */
[----:B------:R-:W-:Y:S02]  /*0100*/  ULDC.64 UR6, c[0x0][0x198] ;  /* 0x0000660000067ab9 */ /* 0x000fe40000000a00 */
[----:B------:R-:W-:Y:S02]  /*0110*/  UIADD3 UR8, UP0, UR6, 0xf0, URZ ;  /* 0x000000f006087890 */ /* 0x000fe4000ff1e03f */
[----:B------:R-:W-:Y:S02]  /*0120*/  UIADD3 UR6, UP1, UR6, 0x1f0, URZ ;  /* 0x000001f006067890 */ /* 0x000fe4000ff3e03f */
[----:B------:R-:W-:Y:S02]  /*0130*/  UIADD3.X UR9, URZ, UR7, URZ, UP0, !UPT ;  /* 0x000000073f097290 */ /* 0x000fe400087fe43f */
[----:B------:R-:W-:-:S07]  /*0140*/  UIADD3.X UR7, URZ, UR7, URZ, UP1, !UPT ;  /* 0x000000073f077290 */ /* 0x000fce0008ffe43f */
[----:B------:R0:W-:Y:S02]  /*0150*/  UTMACCTL.PF [UR8] ;  /* 0x00000000080079b9 */ /* 0x0001e40008040000 */
[----:B------:R0:W-:Y:S02]  /*0160*/  UTMACCTL.PF [UR6] ;  /* 0x00000000060079b9 */ /* 0x0001e40008040000 */
[----:B0-----:R-:W-:Y:S01]  /*0170*/  NOP ;  /* 0x0000000000007918 */ /* 0x001fe20000000000 */
.L_x_1:
[----:B------:R-:W-:Y:S05]  /*0180*/  BSYNC B0 ;  /* 0x0000000000007941 */ /* 0x000fea0003800000 */
.L_x_0:
[----:B------:R-:W0:Y:S01]  /*0190*/  SHFL.IDX PT, R5, R0, RZ, 0x1f ;  /* 0x00001fff00057589 */ /* 0x000e2200000e0000 */
[----:B-1----:R-:W-:Y:S01]  /*01a0*/  R2UR UR13, R4 ;  /* 0x00000000040d72ca */ /* 0x002fe200000e0000 */
[----:B------:R-:W-:-:S04]  /*01b0*/  UISETP.NE.AND UP0, UPT, UR4, 0x3, UPT ;  /* 0x000000030400788c */ /* 0x000fc8000bf05270 */
[----:B------:R-:W-:-:S08]  /*01c0*/  UISETP.EQ.OR UP0, UPT, UR4, URZ, !UP0 ;  /* 0x0000003f0400728c */ /* 0x000fd0000c702670 */
[----:B------:R-:W-:Y:S02]  /*01d0*/  UIADD3 UR12, UR13, -0x1, URZ ;  /* 0xffffffff0d0c7890 */ /* 0x000fe4000fffe03f */
[----:B------:R-:W-:Y:S02]  /*01e0*/  UISETP.EQ.AND UP0, UPT, UR13, URZ, UP0 ;  /* 0x0000003f0d00728c */ /* 0x000fe40008702270 */
[----:B------:R-:W-:Y:S02]  /*01f0*/  UISETP.GE.U32.AND UP1, UPT, UR12, 0x2, UPT ;  /* 0x000000020c00788c */ /* 0x000fe4000bf26070 */
[----:B------:R-:W-:Y:S01]  /*0200*/  USEL UR37, URZ, 0x1, !UP0 ;  /* 0x000000013f257887 */ /* 0x000fe2000c000000 */
[----:B0-----:R-:W-:-:S03]  /*0210*/  ISETP.NE.AND P0, PT, R5, RZ, PT ;  /* 0x000000ff0500720c */ /* 0x001fc60003f05270 */
[----:B------:R-:W-:-:S10]  /*0220*/  USEL UR37, UR37, 0x2, UP1 ;  /* 0x0000000225257887 */ /* 0x000fd40008800000 */
[----:B------:R-:W-:Y:S05]  /*0230*/  @P0 BRA `(.L_x_2) ;  /* 0x0000000000680947 */ /* 0x000fea0003800000 */
[----:B------:R-:W0:Y:S01]  /*0240*/  S2UR UR6, SR_CgaCtaId ;  /* 0x00000000000679c3 */ /* 0x000e220000008800 */
[----:B------:R-:W-:Y:S01]  /*0250*/  UMOV UR5, 0x400 ;  /* 0x0000040000057882 */ /* 0x000fe20000000000 */
[----:B------:R-:W-:Y:S01]  /*0260*/  UMOV UR7, 0x1 ;  /* 0x0000000100077882 */ /* 0x000fe20000000000 */
[----:B------:R-:W-:Y:S01]  /*0270*/  UMOV UR8, 0x80 ;  /* 0x0000008000087882 */ /* 0x000fe20000000000 */
[----:B------:R-:W-:Y:S01]  /*0280*/  ELECT P0, URZ, PT ;  /* 0x00000000003f782f */ /* 0x000fe20003800000 */
[----:B------:R-:W-:-:S04]  /*0290*/  UIADD3 UR8, -UR8, 0x100000, URZ ;  /* 0x0010000008087890 */ /* 0x000fc8000fffe13f */
[----:B------:R-:W-:Y:S02]  /*02a0*/  USHF.L.U32 UR9, UR8, 0xb, URZ ;  /* 0x0000000b08097899 */ /* 0x000fe4000800063f */
[----:B------:R-:W-:Y:S02]  /*02b0*/  USHF.L.U32 UR8, UR8, 0x1, URZ ;  /* 0x0000000108087899 */ /* 0x000fe4000800063f */
[----:B0-----:R-:W-:Y:S02]  /*02c0*/  ULEA UR5, UR6, UR5, 0x18 ;  /* 0x0000000506057291 */ /* 0x001fe4000f8ec03f */
[----:B------:R-:W-:-:S04]  /*02d0*/  UIADD3 UR6, -UR7, 0x100000, URZ ;  /* 0x0010000007067890 */ /* 0x000fc8000fffe13f */
[----:B------:R-:W-:Y:S02]  /*02e0*/  USHF.L.U32 UR7, UR6, 0xb, URZ ;  /* 0x0000000b06077899 */ /* 0x000fe4000800063f */
[----:B------:R-:W-:Y:S01]  /*02f0*/  USHF.L.U32 UR6, UR6, 0x1, URZ ;  /* 0x0000000106067899 */ /* 0x000fe2000800063f */
[----:B------:R-:W0:Y:S11]  /*0300*/  FENCE.VIEW.ASYNC.S ;  /* 0x00000000000073c6 */ /* 0x000e360000000000 */
[----:B0-----:R0:W1:Y:S01]  /*0310*/  SYNCS.EXCH.64 URZ, [UR5], UR6 ;  /* 0x00000006053f75b2 */ /* 0x0010620008000100 */
[----:B------:R0:W2:Y:S01]  /*0320*/  SYNCS.EXCH.64 URZ, [UR5+0x30], UR8 ;  /* 0x00003008053f75b2 */ /* 0x0000a20008000100 */
[----:B------:R0:W3:Y:S01]  /*0330*/  SYNCS.EXCH.64 URZ, [UR5+0x8], UR6 ;  /* 0x00000806053f75b2 */ /* 0x0000e20008000100 */
[----:B------:R0:W4:Y:S01]  /*0340*/  SYNCS.EXCH.64 URZ, [UR5+0x38], UR8 ;  /* 0x00003808053f75b2 */ /* 0x0001220008000100 */
[----:B------:R0:W0:Y:S01]  /*0350*/  SYNCS.EXCH.64 URZ, [UR5+0x10], UR6 ;  /* 0x00001006053f75b2 */ /* 0x0000220008000100 */
[----:B------:R0:W0:Y:S01]  /*0360*/  SYNCS.EXCH.64 URZ, [UR5+0x40], UR8 ;  /* 0x00004008053f75b2 */ /* 0x0000220008000100 */
[----:B------:R0:W0:Y:S01]  /*0370*/  SYNCS.EXCH.64 URZ, [UR5+0x18], UR6 ;  /* 0x00001806053f75b2 */ /* 0x0000220008000100 */
[----:B------:R0:W0:Y:S01]  /*0380*/  SYNCS.EXCH.64 URZ, [UR5+0x48], UR8 ;  /* 0x00004808053f75b2 */ /* 0x0000220008000100 */
[----:B------:R0:W0:Y:S01]  /*0390*/  SYNCS.EXCH.64 URZ, [UR5+0x20], UR6 ;  /* 0x00002006053f75b2 */ /* 0x0000220008000100 */
[----:B------:R0:W0:Y:S01]  /*03a0*/  SYNCS.EXCH.64 URZ, [UR5+0x50], UR8 ;  /* 0x00005008053f75b2 */ /* 0x0000220008000100 */
[----:B------:R0:W0:Y:S01]  /*03b0*/  SYNCS.EXCH.64 URZ, [UR5+0x28], UR6 ;  /* 0x00002806053f75b2 */ /* 0x0000220008000100 */
[----:B------:R0:W0:Y:S01]  /*03c0*/  SYNCS.EXCH.64 URZ, [UR5+0x58], UR8 ;  /* 0x00005808053f75b2 */ /* 0x0000220008000100 */
[----:B------:R-:W-:Y:S01]  /*03d0*/  NOP ;  /* 0x0000000000007918 */ /* 0x000fe20000000000 */
.L_x_2:
[----:B------:R-:W5:Y:S01]  /*03e0*/  SHFL.IDX PT, R5, R0, RZ, 0x1f ;  /* 0x00001fff00057589 */ /* 0x000f6200000e0000 */
[----:B------:R-:W-:Y:S01]  /*03f0*/  ELECT P0, URZ, PT ;  /* 0x00000000003f782f */ /* 0x000fe20003800000 */
[----:B------:R-:W-:Y:S01]  /*0400*/  NOP ;  /* 0x0000000000007918 */ /* 0x000fe20000000000 */
[----:B------:R-:W-:Y:S01]  /*0410*/  ELECT P1, URZ, PT ;  /* 0x00000000003f782f */ /* 0x000fe20003820000 */
[----:B------:R1:W2:Y:S01]  /*0420*/  SHFL.IDX PT, R4, R0, RZ, 0x1f ;  /* 0x00001fff00047589 */ /* 0x0002a200000e0000 */
[----:B0-----:R-:W-:Y:S01]  /*0430*/  UMOV UR6, 0x20 ;  /* 0x0000002000067882 */ /* 0x001fe20000000000 */
[----:B------:R-:W-:Y:S01]  /*0440*/  UMOV UR9, 0x80 ;  /* 0x0000008000097882 */ /* 0x000fe20000000000 */
[----:B------:R-:W-:Y:S01]  /*0450*/  NOP ;  /* 0x0000000000007918 */ /* 0x000fe20000000000 */
[----:B------:R-:W0:Y:S01]  /*0460*/  SHFL.IDX PT, R2, R2, RZ, 0x1f ;  /* 0x00001fff02027589 */ /* 0x000e2200000e0000 */
[----:B------:R-:W-:Y:S01]  /*0470*/  ULDC.64 UR52, c[0x0][0x208] ;  /* 0x0000820000347ab9 */ /* 0x000fe20000000a00 */
[----:B-1----:R-:W-:-:S04]  /*0480*/  SHF.R.S32.HI R0, RZ, 0x1f, R3 ;  /* 0x0000001fff007819 */ /* 0x002fc80000011403 */
[----:B------:R-:W-:-:S04]  /*0490*/  LEA.HI R0, R0, R3, RZ, 0x7 ;  /* 0x0000000300007211 */ /* 0x000fc800078f38ff */
[----:B------:R-:W-:Y:S02]  /*04a0*/  LOP3.LUT R0, R0, 0xffffff80, RZ, 0xc0, !PT ;  /* 0xffffff8000007812 */ /* 0x000fe400078ec0ff */
[----:B-----5:R-:W-:Y:S02]  /*04b0*/  ISETP.NE.OR P0, PT, R5, RZ, !P0 ;  /* 0x000000ff0500720c */ /* 0x020fe40004705670 */
[----:B--2---:R-:W-:Y:S01]  /*04c0*/  ISETP.NE.OR P1, PT, R4, RZ, !P1 ;  /* 0x000000ff0400720c */ /* 0x004fe20004f25670 */
[----:B------:R-:W-:-:S10]  /*04d0*/  IMAD.IADD R4, R3, 0x1, -R0 ;  /* 0x0000000103047824 */ /* 0x000fd400078e0a00 */
[----:B------:R-:W-:Y:S02]  /*04e0*/  VOTEU.ALL UP0, P0 ;  /* 0x00000000003f7886 */ /* 0x000fe40000000000 */
[----:B------:R-:W-:-:S03]  /*04f0*/  VOTEU.ALL UP1, P1 ;  /* 0x00000000003f7886 */ /* 0x000fc60000820000 */
[----:B------:R-:W1:Y:S01]  /*0500*/  @!UP0 S2UR UR8, SR_CgaCtaId ;  /* 0x00000000000889c3 */ /* 0x000e620000008800 */
[----:B------:R-:W-:Y:S01]  /*0510*/  @!UP0 UMOV UR5, 0x400 ;  /* 0x0000040000058882 */ /* 0x000fe20000000000 */
[----:B------:R-:W-:-:S04]  /*0520*/  @!UP0 UIADD3 UR6, -UR6, 0x100000, URZ ;  /* 0x0010000006068890 */ /* 0x000fc8000fffe13f */
[----:B------:R-:W-:Y:S02]  /*0530*/  @!UP0 USHF.L.U32 UR7, UR6, 0xb, URZ ;  /* 0x0000000b06078899 */ /* 0x000fe4000800063f */
[----:B------:R-:W-:Y:S01]  /*0540*/  @!UP0 USHF.L.U32 UR6, UR6, 0x1, URZ ;  /* 0x0000000106068899 */ /* 0x000fe2000800063f */
[----:B------:R-:W-:Y:S01]  /*0550*/  @!UP1 UMOV UR10, 0x400 ;  /* 0x00000400000a9882 */ /* 0x000fe20000000000 */
[----:B------:R-:W-:Y:S01]  /*0560*/  VOTEU.ALL UP2, P1 ;  /* 0x00000000003f7886 */ /* 0x000fe20000840000 */
[----:B------:R-:W-:Y:S01]  /*0570*/  VOTEU.ALL UP3, P1 ;  /* 0x00000000003f7886 */ /* 0x000fe20000860000 */
[----:B------:R-:W-:Y:S01]  /*0580*/  VOTEU.ALL UP4, P1 ;  /* 0x00000000003f7886 */ /* 0x000fe20000880000 */
[----:B------:R-:W2:Y:S01]  /*0590*/  @!UP1 S2UR UR11, SR_CgaCtaId ;  /* 0x00000000000b99c3 */ /* 0x000ea20000008800 */
[----:B------:R-:W-:Y:S01]  /*05a0*/  VOTEU.ALL UP5, P1 ;  /* 0x00000000003f7886 */ /* 0x000fe200008a0000 */
[----:B------:R-:W-:Y:S01]  /*05b0*/  ISETP.NE.AND P1, PT, RZ, UR13, PT ;  /* 0x0000000dff007c0c */ /* 0x000fe2000bf25270 */
[----:B-1----:R-:W-:-:S02]  /*05c0*/  @!UP0 ULEA UR5, UR8, UR5, 0x18 ;  /* 0x0000000508058291 */ /* 0x002fc4000f8ec03f */
[----:B------:R-:W-:-:S04]  /*05d0*/  @!UP1 UIADD3 UR8, -UR9, 0x100000, URZ ;  /* 0x0010000009089890 */ /* 0x000fc8000fffe13f */
[----:B------:R-:W-:Y:S02]  /*05e0*/  @!UP1 USHF.L.U32 UR9, UR8, 0xb, URZ ;  /* 0x0000000b08099899 */ /* 0x000fe4000800063f */
[----:B------:R-:W-:Y:S01]  /*05f0*/  @!UP1 USHF.L.U32 UR8, UR8, 0x1, URZ ;  /* 0x0000000108089899 */ /* 0x000fe2000800063f */
[----:B------:R-:W-:Y:S01]  /*0600*/  VOTEU.ALL UP0, P0 ;  /* 0x00000000003f7886 */ /* 0x000fe20000000000 */
[----:B--2---:R-:W-:Y:S01]  /*0610*/  @!UP1 ULEA UR10, UR11, UR10, 0x18 ;  /* 0x0000000a0b0a9291 */ /* 0x004fe2000f8ec03f */
[----:B------:R-:W-:Y:S01]  /*0620*/  VOTEU.ALL UP1, P0 ;  /* 0x00000000003f7886 */ /* 0x000fe20000020000 */
[----:B------:R-:W1:Y:S02]  /*0630*/  FENCE.VIEW.ASYNC.S ;  /* 0x00000000000073c6 */ /* 0x000e640000000000 */
[----:B-1----:R-:W3:Y:S02]  /*0640*/  @!UP0 SYNCS.EXCH.64 URZ, [UR5+0x90], UR6 ;  /* 0x00009006053f85b2 */ /* 0x002ee40008000100 */
[----:B------:R1:W3:Y:S01]  /*0650*/  @!UP1 SYNCS.EXCH.64 URZ, [UR5+0x98], UR6 ;  /* 0x00009806053f95b2 */ /* 0x0002e20008000100 */
[----:B------:R-:W-:Y:S01]  /*0660*/  NOP ;  /* 0x0000000000007918 */ /* 0x000fe20000000000 */
[----:B-1----:R-:W-:Y:S01]  /*0670*/  ULDC.64 UR6, c[0x0][0x598] ;  /* 0x0001660000067ab9 */ /* 0x002fe20000000a00 */
[----:B0-----:R-:W-:-:S02]  /*0680*/  R2UR UR5, R2 ;  /* 0x00000000020572ca */ /* 0x001fc400000e0000 */
[----:B------:R-:W-:Y:S01]  /*0690*/  ISETP.NE.U32.AND P0, PT, RZ, UR6, PT ;  /* 0x00000006ff007c0c */ /* 0x000fe2000bf05070 */
[----:B------:R0:W3:Y:S03]  /*06a0*/  @!UP2 SYNCS.EXCH.64 URZ, [UR10+0x70], UR8 ;  /* 0x000070080a3fa5b2 */ /* 0x0000e60008000100 */
[----:B------:R-:W-:Y:S01]  /*06b0*/  ISETP.NE.AND.EX P0, PT, RZ, UR7, PT, P0 ;  /* 0x00000007ff007c0c */ /* 0x000fe2000bf05300 */
[----:B------:R0:W3:Y:S01]  /*06c0*/  @!UP3 SYNCS.EXCH.64 URZ, [UR10+0x78], UR8 ;  /* 0x000078080a3fb5b2 */ /* 0x0000e20008000100 */
[----:B------:R0:W3:Y:S01]  /*06d0*/  @!UP4 SYNCS.EXCH.64 URZ, [UR10+0x80], UR8 ;  /* 0x000080080a3fc5b2 */ /* 0x0000e20008000100 */
[----:B------:R0:W3:Y:S01]  /*06e0*/  @!UP5 SYNCS.EXCH.64 URZ, [UR10+0x88], UR8 ;  /* 0x000088080a3fd5b2 */ /* 0x0000e20008000100 */
[----:B------:R-:W-:Y:S01]  /*06f0*/  NOP ;  /* 0x0000000000007918 */ /* 0x000fe20000000000 */
[----:B---34-:R-:W-:Y:S08]  /*0700*/  BAR.SYNC.DEFER_BLOCKING 0x0 ;  /* 0x0000000000007b1d */ /* 0x018ff00000010000 */
[----:B0-----:R-:W-:Y:S05]  /*0710*/  @!P0 BRA `(.L_x_3) ;  /* 0x00000000001c8947 */ /* 0x001fea0003800000 */
[----:B------:R-:W0:Y:S02]  /*0720*/  LDC.64 R6, c[0x0][0x598] ;  /* 0x00016600ff067b82 */ /* 0x000e240000000a00 */
[----:B0-----:R-:W2:Y:S02]  /*0730*/  LDG.E.64 R6, desc[UR52][R6.64] ;  /* 0x0000003406067981 */ /* 0x001ea4000c1e1b00 */
[----:B--2---:R-:W-:-:S04]  /*0740*/  ISETP.NE.U32.AND P0, PT, R6, RZ, PT ;  /* 0x000000ff0600720c */ /* 0x004fc80003f05070 */
[----:B------:R-:W-:-:S13]  /*0750*/  ISETP.NE.AND.EX P0, PT, R7, RZ, PT, P0 ;  /* 0x000000ff0700720c */ /* 0x000fda0003f05300 */
[----:B------:R-:W-:Y:S05]  /*0760*/  @!P0 BRA `(.L_x_3) ;  /* 0x0000000000088947 */ /* 0x000fea0003800000 */
[----:B------:R1:W5:Y:S01]  /*0770*/  LD.E R2, desc[UR52][R6.64] ;  /* 0x0000003406027980 */ /* 0x000362000c101900 */
[----:B------:R-:W-:Y:S05]  /*0780*/  BRA `(.L_x_4) ;  /* 0x0000000000247947 */ /* 0x000fea0003800000 */
.L_x_3:
[----:B------:R-:W-:Y:S02]  /*0790*/  ULDC.64 UR6, c[0x0][0x588] ;  /* 0x0001620000067ab9 */ /* 0x000fe40000000a00 */
[----:B------:R-:W-:-:S04]  /*07a0*/  ISETP.NE.U32.AND P0, PT, RZ, UR6, PT ;  /* 0x00000006ff007c0c */ /* 0x000fc8000bf05070 */
[----:B------:R-:W-:-:S13]  /*07b0*/  ISETP.NE.AND.EX P0, PT, RZ, UR7, PT, P0 ;  /* 0x00000007ff007c0c */ /* 0x000fda000bf05300 */
[----:B------:R-:W-:Y:S05]  /*07c0*/  @!P0 BRA `(.L_x_5) ;  /* 0x00000000000c8947 */ /* 0x000fea0003800000 */
[----:B------:R-:W0:Y:S02]  /*07d0*/  LDC.64 R6, c[0x0][0x588] ;  /* 0x00016200ff067b82 */ /* 0x000e240000000a00 */
[----:B0-----:R0:W5:Y:S01]  /*07e0*/  LDG.E R2, desc[UR52][R6.64] ;  /* 0x0000003406027981 */ /* 0x001162000c1e1900 */
[----:B------:R-:W-:Y:S05]  /*07f0*/  BRA `(.L_x_4) ;  /* 0x0000000000087947 */ /* 0x000fea0003800000 */
.L_x_5:
[----:B------:R-:W-:Y:S02]  /*0800*/  ULDC UR6, c[0x0][0x580] ;  /* 0x0001600000067ab9 */ /* 0x000fe40000000800 */
[----:B------:R-:W-:-:S07]  /*0810*/  IMAD.U32 R2, RZ, RZ, UR6 ;  /* 0x00000006ff027e24 */ /* 0x000fce000f8e00ff */
.L_x_4:
[----:B------:R-:W-:Y:S02]  /*0820*/  ULDC.64 UR6, c[0x0][0x5a0] ;  /* 0x0001680000067ab9 */ /* 0x000fe40000000a00 */
[----:B------:R-:W-:-:S04]  /*0830*/  ISETP.NE.U32.AND P0, PT, RZ, UR6, PT ;  /* 0x00000006ff007c0c */ /* 0x000fc8000bf05070 */
[----:B------:R-:W-:-:S13]  /*0840*/  ISETP.NE.AND.EX P0, PT, RZ, UR7, PT, P0 ;  /* 0x00000007ff007c0c */ /* 0x000fda000bf05300 */
[----:B------:R-:W-:Y:S05]  /*0850*/  @!P0 BRA `(.L_x_6) ;  /* 0x00000000001c8947 */ /* 0x000fea0003800000 */
[----:B01----:R-:W0:Y:S02]  /*0860*/  LDC.64 R6, c[0x0][0x5a0] ;  /* 0x00016800ff067b82 */ /* 0x003e240000000a00 */
[----:B0-----:R-:W2:Y:S02]  /*0870*/  LDG.E.64 R6, desc[UR52][R6.64] ;  /* 0x0000003406067981 */ /* 0x001ea4000c1e1b00 */
[----:B--2---:R-:W-:-:S04]  /*0880*/  ISETP.NE.U32.AND P0, PT, R6, RZ, PT ;  /* 0x000000ff0600720c */ /* 0x004fc80003f05070 */
[----:B------:R-:W-:-:S13]  /*0890*/  ISETP.NE.AND.EX P0, PT, R7, RZ, PT, P0 ;  /* 0x000000ff0700720c */ /* 0x000fda0003f05300 */
[----:B------:R-:W-:Y:S05]  /*08a0*/  @!P0 BRA `(.L_x_6) ;  /* 0x0000000000088947 */ /* 0x000fea0003800000 */
[----:B------:R3:W5:Y:S01]  /*08b0*/  LD.E R16, desc[UR52][R6.64] ;  /* 0x0000003406107980 */ /* 0x000762000c101900 */
[----:B------:R-:W-:Y:S05]  /*08c0*/  BRA `(.L_x_7) ;  /* 0x0000000000247947 */ /* 0x000fea0003800000 */
.L_x_6:
[----:B------:R-:W-:Y:S02]  /*08d0*/  ULDC.64 UR6, c[0x0][0x590] ;  /* 0x0001640000067ab9 */ /* 0x000fe40000000a00 */
[----:B------:R-:W-:-:S04]  /*08e0*/  ISETP.NE.U32.AND P0, PT, RZ, UR6, PT ;  /* 0x00000006ff007c0c */ /* 0x000fc8000bf05070 */
[----:B------:R-:W-:-:S13]  /*08f0*/  ISETP.NE.AND.EX P0, PT, RZ, UR7, PT, P0 ;  /* 0x00000007ff007c0c */ /* 0x000fda000bf05300 */
[----:B------:R-:W-:Y:S05]  /*0900*/  @!P0 BRA `(.L_x_8) ;  /* 0x00000000000c8947 */ /* 0x000fea0003800000 */
[----:B------:R-:W2:Y:S02]  /*0910*/  LDC.64 R16, c[0x0][0x590] ;  /* 0x00016400ff107b82 */ /* 0x000ea40000000a00 */
[----:B--2---:R2:W5:Y:S01]  /*0920*/  LDG.E R16, desc[UR52][R16.64] ;  /* 0x0000003410107981 */ /* 0x004562000c1e1900 */
[----:B------:R-:W-:Y:S05]  /*0930*/  BRA `(.L_x_7) ;  /* 0x0000000000087947 */ /* 0x000fea0003800000 */
.L_x_8:
[----:B------:R-:W-:Y:S02]  /*0940*/  ULDC UR6, c[0x0][0x584] ;  /* 0x0001610000067ab9 */ /* 0x000fe40000000800 */
[----:B------:R-:W-:-:S07]  /*0950*/  IMAD.U32 R16, RZ, RZ, UR6 ;  /* 0x00000006ff107e24 */ /* 0x000fce000f8e00ff */
.L_x_7:
[----:B------:R-:W4:Y:S01]  /*0960*/  LDC R0, c[0x0][0x65c] ;  /* 0x00019700ff007b82 */ /* 0x000f220000000800 */
[----:B------:R-:W2:Y:S01]  /*0970*/  S2R R14, SR_CTAID.Y ;  /* 0x00000000000e7919 */ /* 0x000ea20000002600 */
[----:B01-3--:R-:W-:Y:S01]  /*0980*/  IMAD.MOV.U32 R7, RZ, RZ, RZ ;  /* 0x000000ffff077224 */ /* 0x00bfe200078e00ff */
[----:B------:R-:W-:Y:S01]  /*0990*/  UISETP.NE.AND UP0, UPT, UR13, 0x2, UPT ;  /* 0x000000020d00788c */ /* 0x000fe2000bf05270 */
[----:B------:R-:W0:Y:S01]  /*09a0*/  S2R R6, SR_CTAID.X ;  /* 0x0000000000067919 */ /* 0x000e220000002500 */
[----:B------:R-:W-:Y:S01]  /*09b0*/  ULDC UR8, c[0x0][0x28c] ;  /* 0x0000a30000087ab9 */ /* 0x000fe20000000800 */
[----:B------:R-:W-:Y:S01]  /*09c0*/  UMOV UR49, URZ ;  /* 0x0000003f00317c82 */ /* 0x000fe20008000000 */
[----:B------:R-:W-:Y:S02]  /*09d0*/  UIADD3 UR8, UR8, 0x1f, URZ ;  /* 0x0000001f08087890 */ /* 0x000fe4000fffe03f */
[----:B------:R-:W-:Y:S01]  /*09e0*/  PLOP3.LUT P0, PT, PT, PT, UP0, 0x80, 0x0 ;  /* 0x000000000000781c */ /* 0x000fe20003f0f008 */
[----:B------:R-:W-:Y:S01]  /*09f0*/  UMOV UR36, URZ ;  /* 0x0000003f00247c82 */ /* 0x000fe20008000000 */
[----:B------:R-:W-:Y:S01]  /*0a00*/  ULDC.64 UR10, c[0x0][0x650] ;  /* 0x00019400000a7ab9 */ /* 0x000fe20000000a00 */
[----:B------:R-:W-:-:S04]  /*0a10*/  USHF.R.S32.HI UR9, URZ, 0x1f, UR8 ;  /* 0x0000001f3f097899 */ /* 0x000fc80008011408 */
[----:B------:R-:W-:-:S04]  /*0a20*/  ULEA.HI UR9, UR9, UR8, URZ, 0x5 ;  /* 0x0000000809097291 */ /* 0x000fc8000f8f283f */
[----:B------:R-:W-:Y:S01]  /*0a30*/  USHF.R.S32.HI UR38, URZ, 0x5, UR9 ;  /* 0x000000053f267899 */ /* 0x000fe20008011409 */
[----:B----4-:R-:W-:-:S13]  /*0a40*/  ISETP.NE.AND P2, PT, R0, 0x1, PT ;  /* 0x000000010000780c */ /* 0x010fda0003f45270 */
[----:B------:R-:W0:Y:S01]  /*0a50*/  @P2 LDC R11, c[0x0][0x10] ;  /* 0x00000400ff0b2b82 */ /* 0x000e220000000800 */
[----:B--2---:R-:W-:Y:S02]  /*0a60*/  @P2 IMAD.MOV.U32 R8, RZ, RZ, R14 ;  /* 0x000000ffff082224 */ /* 0x004fe400078e000e */
[----:B------:R-:W-:-:S05]  /*0a70*/  @P2 IMAD.MOV.U32 R9, RZ, RZ, RZ ;  /* 0x000000ffff092224 */ /* 0x000fca00078e00ff */
[----:B------:R-:W1:Y:S01]  /*0a80*/  @!P2 LDC R5, c[0x0][0xc] ;  /* 0x00000300ff05ab82 */ /* 0x000e620000000800 */
[----:B------:R-:W-:Y:S01]  /*0a90*/  ULDC UR6, c[0x0][0xc] ;  /* 0x0000030000067ab9 */ /* 0x000fe20000000800 */
[----:B------:R-:W-:Y:S01]  /*0aa0*/  ULDC UR7, c[0x0][0x10] ;  /* 0x0000040000077ab9 */ /* 0x000fe20000000800 */
[----:B------:R-:W-:Y:S01]  /*0ab0*/  ULDC UR8, c[0x0][0x14] ;  /* 0x0000050000087ab9 */ /* 0x000fe20000000800 */
[----:B------:R-:W-:-:S04]  /*0ac0*/  UIMAD.WIDE.U32 UR6, UR6, UR7, URZ ;  /* 0x00000007060672a5 */ /* 0x000fc8000f8e003f */
[----:B------:R-:W-:Y:S02]  /*0ad0*/  UIMAD.WIDE.U32 UR50, UR6, UR8, URZ ;  /* 0x00000008063272a5 */ /* 0x000fe4000f8e003f */
[----:B------:R-:W-:-:S04]  /*0ae0*/  UIMAD UR39, UR7, UR8, URZ ;  /* 0x00000008072772a4 */ /* 0x000fc8000f8e023f */
[----:B------:R-:W-:Y:S01]  /*0af0*/  UIADD3 UR39, UR51, UR39, URZ ;  /* 0x0000002733277290 */ /* 0x000fe2000fffe03f */
[----:B0-----:R-:W-:-:S04]  /*0b00*/  @P2 IMAD.WIDE.U32 R10, R6, R11, R8 ;  /* 0x0000000b060a2225 */ /* 0x001fc800078e0008 */
[----:B------:R-:W-:Y:S02]  /*0b10*/  @P2 IMAD.MOV.U32 R13, RZ, RZ, R10 ;  /* 0x000000ffff0d2224 */ /* 0x000fe400078e000a */
[----:B-1----:R-:W-:-:S04]  /*0b20*/  @!P2 IMAD.WIDE.U32 R8, R5, R14, R6 ;  /* 0x0000000e0508a225 */ /* 0x002fc800078e0006 */
[----:B------:R-:W-:Y:S02]  /*0b30*/  @P2 IMAD.MOV.U32 R5, RZ, RZ, RZ ;  /* 0x000000ffff052224 */ /* 0x000fe400078e00ff */
[----:B------:R-:W-:Y:S02]  /*0b40*/  @!P2 IMAD.MOV.U32 R13, RZ, RZ, R8 ;  /* 0x000000ffff0da224 */ /* 0x000fe400078e0008 */
[----:B------:R-:W-:Y:S02]  /*0b50*/  @P2 IMAD.IADD R12, R11, 0x1, R5 ;  /* 0x000000010b0c2824 */ /* 0x000fe400078e0205 */
[----:B------:R-:W-:Y:S01]  /*0b60*/  @!P2 IMAD.MOV.U32 R12, RZ, RZ, R9 ;  /* 0x000000ffff0ca224 */ /* 0x000fe200078e0009 */
[----:B------:R0:W-:Y:S01]  /*0b70*/  STL [R1+0x204], R13 ;  /* 0x0002040d01007387 */ /* 0x0001e20000100800 */
[----:B------:R-:W-:Y:S02]  /*0b80*/  IMAD.MOV.U32 R22, RZ, RZ, R13 ;  /* 0x000000ffff167224 */ /* 0x000fe400078e000d */
[----:B------:R-:W-:Y:S01]  /*0b90*/  IMAD.MOV.U32 R23, RZ, RZ, R12 ;  /* 0x000000ffff177224 */ /* 0x000fe200078e000c */
[----:B------:R0:W-:Y:S01]  /*0ba0*/  STL [R1+0x200], R12 ;  /* 0x0002000c01007387 */ /* 0x0001e20000100800 */
[----:B------:R-:W-:Y:S05]  /*0bb0*/  @P0 BRA `(.L_x_9) ;  /* 0x0000000000280947 */ /* 0x000fea0003800000 */
[----:B------:R-:W-:Y:S01]  /*0bc0*/  IADD3 R22, P0, R22, UR50, RZ ;  /* 0x0000003216167c10 */ /* 0x000fe2000ff1e0ff */
[----:B------:R-:W-:Y:S02]  /*0bd0*/  UISETP.GE.U32.AND UP0, UPT, UR38, 0x6, UPT ;  /* 0x000000062600788c */ /* 0x000fe4000bf06070 */
[----:B------:R-:W-:Y:S01]  /*0be0*/  UIMAD.WIDE.U32 UR6, UR38, -0x55555555, URZ ;  /* 0xaaaaaaab260678a5 */ /* 0x000fe2000f8e003f */
[----:B------:R-:W-:Y:S01]  /*0bf0*/  IADD3.X R23, R23, UR39, RZ, P0, !PT ;  /* 0x0000002717177c10 */ /* 0x000fe200087fe4ff */
[----:B------:R1:W-:Y:S01]  /*0c00*/  STL [R1+0x204], R22 ;  /* 0x0002041601007387 */ /* 0x0003e20000100800 */
[----:B------:R-:W-:Y:S01]  /*0c10*/  UMOV UR36, URZ ;  /* 0x0000003f00247c82 */ /* 0x000fe20008000000 */
[----:B------:R-:W-:Y:S02]  /*0c20*/  USHF.R.U32.HI UR6, URZ, 0x2, UR7 ;  /* 0x000000023f067899 */ /* 0x000fe40008011607 */
[----:B------:R1:W-:Y:S02]  /*0c30*/  STL [R1+0x200], R23 ;  /* 0x0002001701007387 */ /* 0x0003e40000100800 */
[----:B------:R-:W-:-:S02]  /*0c40*/  UIMAD UR49, UR6, -0x6, UR38 ;  /* 0xfffffffa063178a4 */ /* 0x000fc4000f8e0226 */
[----:B------:R-:W-:-:S12]  /*0c50*/  @UP0 ULOP3.LUT UR36, UR6, 0x1, URZ, 0xc0, !UPT ;  /* 0x0000000106240892 */ /* 0x000fd8000f8ec03f */
.L_x_9:
[----:B------:R-:W-:Y:S01]  /*0c60*/  ISETP.GE.U32.AND P0, PT, R22, UR10, PT ;  /* 0x0000000a16007c0c */ /* 0x000fe2000bf06070 */
[----:B------:R-:W-:Y:S01]  /*0c70*/  IMAD.MOV.U32 R18, RZ, RZ, -0x1 ;  /* 0xffffffffff127424 */ /* 0x000fe200078e00ff */
[----:B------:R-:W-:Y:S01]  /*0c80*/  PRMT R0, RZ, 0x7610, R0 ;  /* 0x00007610ff007816 */ /* 0x000fe20000000000 */
[----:B------:R-:W-:Y:S01]  /*0c90*/  IMAD.MOV.U32 R19, RZ, RZ, -0x1 ;  /* 0xffffffffff137424 */ /* 0x000fe200078e00ff */
[----:B------:R-:W-:Y:S01]  /*0ca0*/  ISETP.GE.U32.AND.EX P0, PT, R23, UR11, PT, P0 ;  /* 0x0000000b17007c0c */ /* 0x000fe2000bf06100 */
[----:B------:R-:W-:-:S12]  /*0cb0*/  IMAD.MOV.U32 R17, RZ, RZ, -0x1 ;  /* 0xffffffffff117424 */ /* 0x000fd800078e00ff */
[----:B------:R-:W-:Y:S05]  /*0cc0*/  @P0 BRA `(.L_x_10) ;  /* 0x0000000400640947 */ /* 0x000fea0003800000 */
[----:B------:R-:W2:Y:S01]  /*0cd0*/  LDC.64 R18, c[0x0][0x628] ;  /* 0x00018a00ff127b82 */ /* 0x000ea20000000a00 */
[----:B------:R-:W-:Y:S02]  /*0ce0*/  IMAD.MOV.U32 R8, RZ, RZ, R22 ;  /* 0x000000ffff087224 */ /* 0x000fe400078e0016 */
[----:B------:R-:W-:-:S05]  /*0cf0*/  IMAD.MOV.U32 R9, RZ, RZ, R23 ;  /* 0x000000ffff097224 */ /* 0x000fca00078e0017 */
[----:B------:R-:W3:Y:S08]  /*0d00*/  LDC R0, c[0x0][0x630] ;  /* 0x00018c00ff007b82 */ /* 0x000ef00000000800 */
[----:B------:R-:W4:Y:S01]  /*0d10*/  LDC.64 R20, c[0x0][0x620] ;  /* 0x00018800ff147b82 */ /* 0x000f220000000a00 */
[----:B--2---:R-:W-:-:S04]  /*0d20*/  ISETP.NE.U32.AND P0, PT, R18, RZ, PT ;  /* 0x000000ff1200720c */ /* 0x004fc80003f05070 */
[----:B------:R-:W-:-:S13]  /*0d30*/  ISETP.NE.AND.EX P0, PT, R19, RZ, PT, P0 ;  /* 0x000000ff1300720c */ /* 0x000fda0003f05300 */
[----:B---34-:R-:W-:Y:S05]  /*0d40*/  @!P0 BRA `(.L_x_11) ;  /* 0x0000000000288947 */ /* 0x018fea0003800000 */
[----:B------:R-:W2:Y:S02]  /*0d50*/  LDC R5, c[0x0][0x634] ;  /* 0x00018d00ff057b82 */ /* 0x000ea40000000800 */
[----:B--2---:R-:W-:-:S05]  /*0d60*/  IADD3 R5, P0, R22, R5, RZ ;  /* 0x0000000516057210 */ /* 0x004fca0007f1e0ff */
[----:B------:R-:W-:-:S04]  /*0d70*/  IMAD.X R15, RZ, RZ, R23, P0 ;  /* 0x000000ffff0f7224 */ /* 0x000fc800000e0617 */
[----:B------:R-:W-:-:S04]  /*0d80*/  IMAD.WIDE.U32 R8, R15, R18, RZ ;  /* 0x000000120f087225 */ /* 0x000fc800078e00ff */
[----:B------:R-:W-:-:S04]  /*0d90*/  IMAD.WIDE.U32 R10, P0, R5, R19, R8 ;  /* 0x00000013050a7225 */ /* 0x000fc80007800008 */
[----:B------:R-:W-:-:S04]  /*0da0*/  IMAD.WIDE.U32 R8, R5, R18, RZ ;  /* 0x0000001205087225 */ /* 0x000fc800078e00ff */
[----:B0-----:R-:W-:Y:S01]  /*0db0*/  IMAD.X R13, RZ, RZ, RZ, P0 ;  /* 0x000000ffff0d7224 */ /* 0x001fe200000e06ff */
[----:B------:R-:W-:Y:S01]  /*0dc0*/  IADD3 RZ, P0, R9, R10, RZ ;  /* 0x0000000a09ff7210 */ /* 0x000fe20007f1e0ff */
[----:B------:R-:W-:-:S04]  /*0dd0*/  IMAD.MOV.U32 R12, RZ, RZ, R11 ;  /* 0x000000ffff0c7224 */ /* 0x000fc800078e000b */
[----:B------:R-:W-:-:S08]  /*0de0*/  IMAD.WIDE.U32.X R8, R15, R19, R12, P0 ;  /* 0x000000130f087225 */ /* 0x000fd000000e040c */
.L_x_11:
[-CC-:B------:R-:W-:Y:S01]  /*0df0*/  SHF.R.U64 R26, R8, R0.reuse, R9.reuse ;  /* 0x00000000081a7219 */ /* 0x180fe20000001209 */
[----:B------:R-:W2:Y:S01]  /*0e00*/  LDC.64 R24, c[0x0][0x640] ;  /* 0x00019000ff187b82 */ /* 0x000ea20000000a00 */
[----:B------:R-:W-:Y:S01]  /*0e10*/  SHF.R.U32.HI R5, RZ, R0, R9 ;  /* 0x00000000ff057219 */ /* 0x000fe20000011609 */
[----:B------:R-:W-:Y:S01]  /*0e20*/  IMAD.MOV.U32 R8, RZ, RZ, R22 ;  /* 0x000000ffff087224 */ /* 0x000fe200078e0016 */
[----:B------:R-:W-:Y:S01]  /*0e30*/  IADD3 R7, P0, RZ, -R26, RZ ;  /* 0x8000001aff077210 */ /* 0x000fe20007f1e0ff */
[----:B------:R-:W-:Y:S01]  /*0e40*/  IMAD.MOV.U32 R9, RZ, RZ, R23 ;  /* 0x000000ffff097224 */ /* 0x000fe200078e0017 */
[----:B------:R-:W-:Y:S01]  /*0e50*/  I2FP.F32.U32 R0, R6 ;  /* 0x0000000600007245 */ /* 0x000fe20000201000 */
[----:B------:R-:W-:Y:S02]  /*0e60*/  ULDC UR6, c[0x0][0x150] ;  /* 0x0000540000067ab9 */ /* 0x000fe40000000800 */
[----:B0-----:R-:W0:Y:S01]  /*0e70*/  LDC R12, c[0x0][0x618] ;  /* 0x00018600ff0c7b82 */ /* 0x001e220000000800 */
[----:B------:R-:W-:-:S02]  /*0e80*/  IMAD.X R11, RZ, RZ, ~R5, P0 ;  /* 0x000000ffff0b7224 */ /* 0x000fc400000e0e05 */
[----:B------:R-:W-:Y:S01]  /*0e90*/  FMUL R0, R0, UR6 ;  /* 0x0000000600007c20 */ /* 0x000fe20008400000 */
[----:B------:R-:W-:Y:S01]  /*0ea0*/  IMAD.WIDE.U32 R8, R7, R20, R8 ;  /* 0x0000001407087225 */ /* 0x000fe200078e0008 */
[----:B------:R-:W-:-:S03]  /*0eb0*/  ULDC UR6, c[0x0][0x154] ;  /* 0x0000550000067ab9 */ /* 0x000fc60000000800 */
[----:B------:R-:W-:Y:S01]  /*0ec0*/  IMAD R10, R11, R20, RZ ;  /* 0x000000140b0a7224 */ /* 0x000fe200078e02ff */
[----:B------:R-:W3:Y:S01]  /*0ed0*/  LDC R5, c[0x0][0x144] ;  /* 0x00005100ff057b82 */ /* 0x000ee20000000800 */
[----:B------:R-:W4:Y:S01]  /*0ee0*/  F2I.U32.TRUNC.NTZ R0, R0 ;  /* 0x0000000000007305 */ /* 0x000f22000020f000 */
[----:B------:R-:W-:Y:S02]  /*0ef0*/  IMAD.MOV.U32 R11, RZ, RZ, -0x1 ;  /* 0xffffffffff0b7424 */ /* 0x000fe400078e00ff */
[----:B------:R-:W-:-:S04]  /*0f00*/  IMAD R7, R7, R21, R10 ;  /* 0x0000001507077224 */ /* 0x000fc800078e020a */
[----:B------:R-:W1:Y:S01]  /*0f10*/  LDC R20, c[0x0][0x608] ;  /* 0x00018200ff147b82 */ /* 0x000e620000000800 */
[----:B------:R-:W-:Y:S01]  /*0f20*/  IMAD.IADD R9, R9, 0x1, R7 ;  /* 0x0000000109097824 */ /* 0x000fe200078e0207 */
[----:B--2---:R-:W-:Y:S02]  /*0f30*/  ISETP.NE.U32.AND P0, PT, R24, RZ, PT ;  /* 0x000000ff1800720c */ /* 0x004fe40003f05070 */
[----:B------:R-:W-:Y:S02]  /*0f40*/  I2FP.F32.U32 R7, R14 ;  /* 0x0000000e00077245 */ /* 0x000fe40000201000 */
[----:B------:R-:W-:Y:S02]  /*0f50*/  ISETP.NE.AND.EX P0, PT, R25, RZ, PT, P0 ;  /* 0x000000ff1900720c */ /* 0x000fe40003f05300 */
[----:B------:R-:W2:Y:S01]  /*0f60*/  LDC R10, c[0x0][0x658] ;  /* 0x00019600ff0a7b82 */ /* 0x000ea20000000800 */
[-CC-:B0-----:R-:W-:Y:S01]  /*0f70*/  SHF.R.U64 R18, R8, R12.reuse, R9.reuse ;  /* 0x0000000c08127219 */ /* 0x181fe20000001209 */
[----:B----4-:R-:W-:Y:S01]  /*0f80*/  IMAD.MOV R8, RZ, RZ, -R0 ;  /* 0x000000ffff087224 */ /* 0x010fe200078e0a00 */
[----:B------:R-:W-:Y:S01]  /*0f90*/  SHF.R.U32.HI R9, RZ, R12, R9 ;  /* 0x0000000cff097219 */ /* 0x000fe20000011609 */
[----:B------:R-:W-:-:S04]  /*0fa0*/  FMUL R7, R7, UR6 ;  /* 0x0000000607077c20 */ /* 0x000fc80008400000 */
[----:B------:R-:W0:Y:S01]  /*0fb0*/  LDC R15, c[0x0][0x148] ;  /* 0x00005200ff0f7b82 */ /* 0x000e220000000800 */
[----:B---3--:R-:W-:Y:S01]  /*0fc0*/  IMAD R0, R5, R8, R6 ;  /* 0x0000000805007224 */ /* 0x008fe200078e0206 */
[----:B------:R3:W4:Y:S06]  /*0fd0*/  F2I.U32.TRUNC.NTZ R13, R7 ;  /* 0x00000007000d7305 */ /* 0x00072c000020f000 */
[----:B-1----:R-:W1:Y:S01]  /*0fe0*/  LDC R22, c[0x0][0x600] ;  /* 0x00018000ff167b82 */ /* 0x002e620000000800 */
[-CC-:B------:R-:W-:Y:S02]  /*0ff0*/  SHF.R.U64 R27, R18, R20.reuse, R9.reuse ;  /* 0x00000014121b7219 */ /* 0x180fe40000001209 */
[----:B------:R-:W-:Y:S01]  /*1000*/  SHF.R.U32.HI R5, RZ, R20, R9 ;  /* 0x00000014ff057219 */ /* 0x000fe20000011609 */
[----:B------:R-:W-:-:S04]  /*1010*/  IMAD.MOV.U32 R9, RZ, RZ, 0x1 ;  /* 0x00000001ff097424 */ /* 0x000fc800078e00ff */
[----:B------:R-:W0:Y:S01]  /*1020*/  LDC R19, c[0x0][0x648] ;  /* 0x00019200ff137b82 */ /* 0x000e220000000800 */
[-C--:B--2---:R-:W-:Y:S02]  /*1030*/  SHF.L.U32 R6, R11, R10.reuse, RZ ;  /* 0x0000000a0b067219 */ /* 0x084fe400000006ff */
[-CC-:B------:R-:W-:Y:S02]  /*1040*/  SHF.R.U64 R20, R27, R10.reuse, R5.reuse ;  /* 0x0000000a1b147219 */ /* 0x180fe40000001205 */
[----:B------:R-:W-:Y:S02]  /*1050*/  SHF.R.U32.HI R17, RZ, R10, R5 ;  /* 0x0000000aff117219 */ /* 0x000fe40000011605 */
[----:B------:R-:W-:Y:S01]  /*1060*/  LOP3.LUT R12, RZ, R6, RZ, 0x33, !PT ;  /* 0x00000006ff0c7212 */ /* 0x000fe200078e33ff */
[----:B------:R-:W2:Y:S01]  /*1070*/  LDC R21, c[0x0][0x638] ;  /* 0x00018e00ff157b82 */ /* 0x000ea20000000800 */
[----:B------:R-:W-:Y:S01]  /*1080*/  SHF.L.U32 R5, R9, R10, RZ ;  /* 0x0000000a09057219 */ /* 0x000fe200000006ff */
[----:B------:R-:W-:-:S02]  /*1090*/  IMAD.MOV.U32 R6, RZ, RZ, R20 ;  /* 0x000000ffff067224 */ /* 0x000fc400078e0014 */
[----:B---3--:R-:W-:-:S04]  /*10a0*/  IMAD.MOV.U32 R7, RZ, RZ, R17 ;  /* 0x000000ffff077224 */ /* 0x008fc800078e0011 */
[----:B------:R-:W3:Y:S01]  /*10b0*/  LDC R23, c[0x0][0x610] ;  /* 0x00018400ff177b82 */ /* 0x000ee20000000800 */
[----:B----4-:R-:W-:Y:S05]  /*10c0*/  @!P0 BRA `(.L_x_12) ;  /* 0x0000000000288947 */ /* 0x010fea0003800000 */
[----:B------:R-:W4:Y:S02]  /*10d0*/  LDC R11, c[0x0][0x64c] ;  /* 0x00019300ff0b7b82 */ /* 0x000f240000000800 */
[----:B----4-:R-:W-:-:S05]  /*10e0*/  IADD3 R11, P0, R20, R11, RZ ;  /* 0x0000000b140b7210 */ /* 0x010fca0007f1e0ff */
[----:B------:R-:W-:-:S04]  /*10f0*/  IMAD.X R17, RZ, RZ, R17, P0 ;  /* 0x000000ffff117224 */ /* 0x000fc800000e0611 */
[----:B------:R-:W-:-:S04]  /*1100*/  IMAD.WIDE.U32 R6, R17, R24, RZ ;  /* 0x0000001811067225 */ /* 0x000fc800078e00ff */
[----:B------:R-:W-:-:S04]  /*1110*/  IMAD.WIDE.U32 R8, P0, R11, R25, R6 ;  /* 0x000000190b087225 */ /* 0x000fc80007800006 */
[----:B------:R-:W-:-:S04]  /*1120*/  IMAD.WIDE.U32 R6, R11, R24, RZ ;  /* 0x000000180b067225 */ /* 0x000fc800078e00ff */
[----:B------:R-:W-:Y:S01]  /*1130*/  IMAD.X R11, RZ, RZ, RZ, P0 ;  /* 0x000000ffff0b7224 */ /* 0x000fe200000e06ff */
[----:B------:R-:W-:Y:S01]  /*1140*/  IADD3 RZ, P0, R7, R8, RZ ;  /* 0x0000000807ff7210 */ /* 0x000fe20007f1e0ff */
[----:B------:R-:W-:-:S04]  /*1150*/  IMAD.MOV.U32 R10, RZ, RZ, R9 ;  /* 0x000000ffff0a7224 */ /* 0x000fc800078e0009 */
[----:B------:R-:W-:-:S08]  /*1160*/  IMAD.WIDE.U32.X R6, R17, R25, R10, P0 ;  /* 0x0000001911067225 */ /* 0x000fd000000e040a */
.L_x_12:
[----:B0-----:R-:W-:Y:S01]  /*1170*/  SHF.R.U64 R6, R6, R19, R7 ;  /* 0x0000001306067219 */ /* 0x001fe20000001207 */
[----:B-1----:R-:W-:Y:S01]  /*1180*/  VIADD R7, R22, 0xffffffff ;  /* 0xffffffff16077836 */ /* 0x002fe20000000000 */
[----:B------:R-:W-:Y:S01]  /*1190*/  LOP3.LUT R12, R27, R12, RZ, 0xc0, !PT ;  /* 0x0000000c1b0c7212 */ /* 0x000fe200078ec0ff */
[----:B------:R-:W-:Y:S02]  /*11a0*/  IMAD.MOV R13, RZ, RZ, -R13 ;  /* 0x000000ffff0d7224 */ /* 0x000fe400078e0a0d */
[----:B------:R-:W-:Y:S01]  /*11b0*/  IMAD.MOV R8, RZ, RZ, -R6 ;  /* 0x000000ffff087224 */ /* 0x000fe200078e0a06 */
[----:B------:R-:W-:Y:S01]  /*11c0*/  LOP3.LUT R7, R18, R7, RZ, 0xc0, !PT ;  /* 0x0000000712077212 */ /* 0x000fe200078ec0ff */
[----:B------:R-:W-:Y:S02]  /*11d0*/  IMAD R9, R5, R6, R12 ;  /* 0x0000000605097224 */ /* 0x000fe400078e020c */
[----:B------:R-:W-:Y:S02]  /*11e0*/  @P2 IMAD R0, R15, R13, R14 ;  /* 0x0000000d0f002224 */ /* 0x000fe400078e020e */
[----:B--2---:R-:W-:-:S02]  /*11f0*/  IMAD R5, R8, R21, R20 ;  /* 0x0000001508057224 */ /* 0x004fc400078e0214 */
[----:B---3--:R-:W-:Y:S02]  /*1200*/  IMAD R18, R9, R23, R0 ;  /* 0x0000001709127224 */ /* 0x008fe400078e0200 */
[----:B------:R-:W-:Y:S02]  /*1210*/  IMAD R5, R5, R22, R7 ;  /* 0x0000001605057224 */ /* 0x000fe400078e0207 */
[----:B------:R-:W-:Y:S02]  /*1220*/  IMAD.MOV.U32 R0, RZ, RZ, 0x1 ;  /* 0x00000001ff007424 */ /* 0x000fe400078e00ff */
[----:B------:R-:W-:Y:S01]  /*1230*/  IMAD.MOV.U32 R17, RZ, RZ, R26 ;  /* 0x000000ffff117224 */ /* 0x000fe200078e001a */
[----:B------:R-:W-:Y:S02]  /*1240*/  SEL R19, R5, R18, !P2 ;  /* 0x0000001205137207 */ /* 0x000fe40005000000 */
[----:B------:R-:W-:-:S07]  /*1250*/  SEL R18, R18, R5, !P2 ;  /* 0x0000000512127207 */ /* 0x000fce0005000000 */
.L_x_10:
[----:B------:R-:W-:Y:S05]  /*1260*/  @!P1 BRA `(.L_x_13) ;  /* 0x0000014800a49947 */ /* 0x000fea0003800000 */
[----:B------:R-:W-:-:S06]  /*1270*/  UISETP.GT.U32.AND UP0, UPT, UR12, 0x1, UPT ;  /* 0x000000010c00788c */ /* 0x000fcc000bf04070 */
[----:B------:R-:W-:-:S13]  /*1280*/  PLOP3.LUT P0, PT, PT, PT, UP0, 0x80, 0x0 ;  /* 0x000000000000781c */ /* 0x000fda0003f0f008 */
[----:B------:R-:W-:Y:S05]  /*1290*/  @P0 EXIT ;  /* 0x000000000000094d */ /* 0x000fea0003800000 */
.L_x_14:
[----:B------:R-:W-:-:S08]  /*12a0*/  NOP ;  /* 0x0000000000007918 */ /* 0x000fd00000000000 */
[----:B------:R-:W2:Y:S02]  /*12b0*/  USETMAXREG.TRY_ALLOC.CTAPOOL UP0, 0xf0 ;  /* 0x000000f0000079c8 */ /* 0x000ea40008000600 */
[----:B--2---:R-:W-:-:S13]  /*12c0*/  PLOP3.LUT P0, PT, PT, PT, UP0, 0x80, 0x0 ;  /* 0x000000000000781c */ /* 0x004fda0003f0f008 */
[----:B------:R-:W-:Y:S05]  /*12d0*/  @!P0 BRA `(.L_x_14) ;  /* 0xfffffffc00f08947 */ /* 0x000fea000383ffff */
[----:B------:R-:W-:-:S13]  /*12e0*/  LOP3.LUT P0, RZ, R0, 0xff, RZ, 0xc0, !PT ;  /* 0x000000ff00ff7812 */ /* 0x000fda000780c0ff */
[----:B------:R-:W-:Y:S05]  /*12f0*/  @!P0 EXIT ;  /* 0x000000000000894d */ /* 0x000fea0003800000 */
[----:B------:R-:W-:Y:S01]  /*1300*/  SHF.R.S32.HI R3, RZ, 0x1f, R4 ;  /* 0x0000001fff037819 */ /* 0x000fe20000011404 */
[----:B------:R-:W2:Y:S01]  /*1310*/  S2UR UR4, SR_CgaCtaId ;  /* 0x00000000000479c3 */ /* 0x000ea20000008800 */
[----:B------:R-:W-:Y:S01]  /*1320*/  UMOV UR42, 0x400 ;  /* 0x00000400002a7882 */ /* 0x000fe20000000000 */
[----:B------:R-:W-:Y:S01]  /*1330*/  UIADD3 UR5, UR5, -0x1, URZ ;  /* 0xffffffff05057890 */ /* 0x000fe2000fffe03f */
[CC--:B------:R-:W-:Y:S01]  /*1340*/  LEA.HI R0, R3.reuse, R4.reuse, RZ, 0x2 ;  /* 0x0000000403007211 */ /* 0x0c0fe200078f10ff */
[----:B------:R-:W-:Y:S01]  /*1350*/  UISETP.LT.AND UP0, UPT, UR38, 0x1, UPT ;  /* 0x000000012600788c */ /* 0x000fe2000bf01270 */
[----:B------:R-:W-:Y:S01]  /*1360*/  LEA.HI R3, R3, R4, RZ, 0x5 ;  /* 0x0000000403037211 */ /* 0x000fe200078f28ff */
[----:B------:R-:W-:Y:S01]  /*1370*/  USHF.L.U32 UR41, UR5, 0x3, URZ ;  /* 0x0000000305297899 */ /* 0x000fe2000800063f */
[--C-:B------:R-:W-:Y:S01]  /*1380*/  SHF.R.S32.HI R6, RZ, 0x2, R0.reuse ;  /* 0x00000002ff067819 */ /* 0x100fe20000011400 */
[----:B------:R-:W-:Y:S01]  /*1390*/  USEL UR44, UR38, 0x1, UP0 ;  /* 0x00000001262c7887 */ /* 0x000fe20008000000 */
[----:B------:R-:W-:Y:S01]  /*13a0*/  SHF.R.S32.HI R5, RZ, 0x1f, R0 ;  /* 0x0000001fff057819 */ /* 0x000fe20000011400 */
[----:B------:R-:W-:-:S02]  /*13b0*/  UISETP.NE.AND UP0, UPT, UR5, URZ, UPT ;  /* 0x0000003f0500728c */ /* 0x000fc4000bf05270 */
[----:B------:R-:W-:Y:S01]  /*13c0*/  ULOP3.LUT UR48, UR41, 0x8, URZ, 0xc0, !UPT ;  /* 0x0000000829307892 */ /* 0x000fe2000f8ec03f */
[----:B------:R-:W-:Y:S01]  /*13d0*/  LEA.HI R5, R5, R6, RZ, 0x3 ;  /* 0x0000000605057211 */ /* 0x000fe200078f18ff */
[----:B------:R-:W-:Y:S02]  /*13e0*/  USHF.L.U32 UR40, UR38, 0x1, URZ ;  /* 0x0000000126287899 */ /* 0x000fe4000800063f */
[----:B------:R-:W-:Y:S01]  /*13f0*/  UIADD3 UR44, -UR44, UR38, URZ ;  /* 0x000000262c2c7290 */ /* 0x000fe2000fffe13f */
[----:B------:R-:W-:Y:S01]  /*1400*/  LOP3.LUT R5, R5, 0xfffffff8, RZ, 0xc0, !PT ;  /* 0xfffffff805057812 */ /* 0x000fe200078ec0ff */
[----:B------:R-:W-:Y:S02]  /*1410*/  ULOP3.LUT UR45, UR41, 0x8, URZ, 0xc, !UPT ;  /* 0x00000008292d7892 */ /* 0x000fe4000f8e0c3f */
[----:B------:R-:W-:Y:S02]  /*1420*/  USEL UR46, URZ, 0x1, UP0 ;  /* 0x000000013f2e7887 */ /* 0x000fe40008000000 */
[----:B------:R-:W-:Y:S01]  /*1430*/  IMAD.IADD R6, R6, 0x1, -R5 ;  /* 0x0000000106067824 */ /* 0x000fe200078e0a05 */
[----:B------:R-:W-:Y:S01]  /*1440*/  SHF.R.S32.HI R5, RZ, 0x5, R3 ;  /* 0x00000005ff057819 */ /* 0x000fe20000011403 */
[----:B--2---:R-:W-:Y:S01]  /*1450*/  ULEA UR42, UR4, UR42, 0x18 ;  /* 0x0000002a042a7291 */ /* 0x004fe2000f8ec03f */
[----:B------:R-:W-:Y:S01]  /*1460*/  LOP3.LUT R3, R0, 0xfffffffc, RZ, 0xc0, !PT ;  /* 0xfffffffc00037812 */ /* 0x000fe200078ec0ff */
[----:B------:R-:W-:Y:S01]  /*1470*/  ULOP3.LUT UR48, UR48, 0x18, URZ, 0x3c, !UPT ;  /* 0x0000001830307892 */ /* 0x000fe2000f8e3c3f */
[--C-:B------:R-:W-:Y:S01]  /*1480*/  SHF.R.S32.HI R7, RZ, 0x1f, R6.reuse ;  /* 0x0000001fff077819 */ /* 0x100fe20000011406 */
[----:B------:R-:W-:Y:S01]  /*1490*/  IMAD R0, R5, -0x10, -R6 ;  /* 0xfffffff005007824 */ /* 0x000fe200078e0a06 */
[----:B------:R-:W-:Y:S01]  /*14a0*/  ULDC UR4, c[0x0][0x284] ;  /* 0x0000a10000047ab9 */ /* 0x000fe20000000800 */
[----:B------:R-:W-:Y:S01]  /*14b0*/  IMAD.IADD R3, R4, 0x1, -R3 ;  /* 0x0000000104037824 */ /* 0x000fe200078e0a03 */
[----:B------:R-:W-:Y:S01]  /*14c0*/  UIADD3 UR43, UR42, 0x70, URZ ;  /* 0x000000702a2b7890 */ /* 0x000fe2000fffe03f */
[----:B------:R-:W-:-:S02]  /*14d0*/  VIADD R0, R0, UR4 ;  /* 0x0000000400007c36 */ /* 0x000fc40008000000 */
[----:B------:R-:W-:Y:S01]  /*14e0*/  IMAD.WIDE R4, R5, 0x10, R6 ;  /* 0x0000001005047825 */ /* 0x000fe200078e0206 */
[----:B------:R2:W-:Y:S01]  /*14f0*/  STL [R1+0x208], R3 ;  /* 0x0002080301007387 */ /* 0x0005e20000100800 */
[----:B------:R-:W-:-:S03]  /*1500*/  UIADD3 UR47, UR41, UR43, URZ ;  /* 0x0000002b292f7290 */ /* 0x000fc6000fffe03f */
[----:B------:R2:W-:Y:S04]  /*1510*/  STL [R1+0x20c], R0 ;  /* 0x00020c0001007387 */ /* 0x0005e80000100800 */
[----:B------:R2:W-:Y:S05]  /*1520*/  STL.64 [R1+0x210], R4 ;  /* 0x0002100401007387 */ /* 0x0005ea0000100a00 */
.L_x_546:
[----:B--2---:R-:W-:Y:S01]  /*1530*/  IMAD.U32 R3, RZ, RZ, UR46 ;  /* 0x0000002eff037e24 */ /* 0x004fe2000f8e00ff */
[----:B------:R-:W-:Y:S01]  /*1540*/  ULDC UR4, c[0x0][0x28c] ;  /* 0x0000a30000047ab9 */ /* 0x000fe20000000800 */
[----:B-1----:R-:W-:Y:S01]  /*1550*/  IMAD.U32 R22, RZ, RZ, UR43 ;  /* 0x0000002bff167e24 */ /* 0x002fe2000f8e00ff */
[----:B------:R-:W-:Y:S02]  /*1560*/  ISETP.LT.AND P1, PT, RZ, UR4, PT ;  /* 0x00000004ff007c0c */ /* 0x000fe4000bf21270 */
[----:B------:R-:W-:-:S04]  /*1570*/  SHF.L.U32 R3, R3, 0x1f, RZ ;  /* 0x0000001f03037819 */ /* 0x000fc800000006ff */
[----:B------:R-:W1:Y:S02]  /*1580*/  SYNCS.PHASECHK.TRANS64.TRYWAIT P0, [R22+UR41], R3 ;  /* 0x00000003160075a7 */ /* 0x000e640008000169 */
[----:B-1--45:R-:W-:Y:S05]  /*1590*/  @!P0 BRA `(.L_x_15) ;  /* 0x0000015800288947 */ /* 0x032fea0003800000 */
.L_x_570:
[----:B------:R-:W-:Y:S05]  /*15a0*/  @P1 BRA `(.L_x_16) ;  /* 0x0000000000401947 */ /* 0x000fea0003800000 */
[----:B-1----:R-:W-:Y:S01]  /*15b0*/  MOV R0, 0x0 ;  /* 0x0000000000007802 */ /* 0x002fe20000000f00 */
[----:B------:R-:W-:Y:S01]  /*15c0*/  ULDC.64 UR4, c[0x4][0x68] ;  /* 0x01001a0000047ab9 */ /* 0x000fe20000000a00 */
[----:B------:R-:W-:Y:S01]  /*15d0*/  ULDC.64 UR6, c[0x4][0x8] ;  /* 0x0100020000067ab9 */ /* 0x000fe20000000a00 */
[----:B------:R-:W-:Y:S01]  /*15e0*/  IMAD.U32 R4, RZ, RZ, UR4 ;  /* 0x00000004ff047e24 */ /* 0x000fe2000f8e00ff */
[----:B------:R1:W2:Y:S01]  /*15f0*/  LDC.64 R14, c[0x4][R0] ;  /* 0x01000000000e7b82 */ /* 0x0002a20000000a00 */
[----:B------:R-:W-:Y:S01]  /*1600*/  IMAD.U32 R5, RZ, RZ, UR5 ;  /* 0x00000005ff057e24 */ /* 0x000fe2000f8e00ff */
[----:B------:R-:W-:Y:S01]  /*1610*/  ULDC.64 UR4, c[0x4][0x70] ;  /* 0x01001c0000047ab9 */ /* 0x000fe20000000a00 */
[----:B------:R-:W-:Y:S02]  /*1620*/  IMAD.U32 R10, RZ, RZ, UR6 ;  /* 0x00000006ff0a7e24 */ /* 0x000fe4000f8e00ff */
[----:B------:R-:W-:Y:S02]  /*1630*/  IMAD.U32 R6, RZ, RZ, UR4 ;  /* 0x00000004ff067e24 */ /* 0x000fe4000f8e00ff */
[----:B------:R-:W-:-:S02]  /*1640*/  IMAD.U32 R7, RZ, RZ, UR5 ;  /* 0x00000005ff077e24 */ /* 0x000fc4000f8e00ff */
[----:B------:R-:W-:Y:S02]  /*1650*/  IMAD.U32 R11, RZ, RZ, UR7 ;  /* 0x00000007ff0b7e24 */ /* 0x000fe4000f8e00ff */
[----:B------:R-:W-:Y:S02]  /*1660*/  IMAD.MOV.U32 R8, RZ, RZ, 0x1e1 ;  /* 0x000001e1ff087424 */ /* 0x000fe400078e00ff */
[----:B0-----:R-:W-:Y:S02]  /*1670*/  IMAD.MOV.U32 R12, RZ, RZ, 0x1 ;  /* 0x00000001ff0c7424 */ /* 0x001fe400078e00ff */
[----:B-1----:R-:W-:-:S07]  /*1680*/  IMAD.MOV.U32 R13, RZ, RZ, RZ ;  /* 0x000000ffff0d7224 */ /* 0x002fce00078e00ff */
[----:B------:R-:W-:-:S07]  /*1690*/  LEPC R20, `(.L_x_16) ;  /* 0x000000001014794e */ /* 0x000fce0000000000 */
[----:B--2--5:R-:W-:Y:S05]  /*16a0*/  CALL.ABS.NOINC R14 ;  /* 0x000000000e007343 */ /* 0x024fea0003c00000 */
.L_x_16:
[----:B------:R-:W-:-:S06]  /*16b0*/  ULOP3.LUT UR4, UR37, 0x1, URZ, 0xfc, !UPT ;  /* 0x0000000125047892 */ /* 0x000fcc000f8efc3f */
[----:B-1----:R-:W-:-:S05]  /*16c0*/  IMAD.U32 R0, RZ, RZ, UR4 ;  /* 0x00000004ff007e24 */ /* 0x002fca000f8e00ff */
[----:B------:R-:W-:-:S13]  /*16d0*/  ISETP.NE.AND P0, PT, R0, 0x3, PT ;  /* 0x000000030000780c */ /* 0x000fda0003f05270 */
[----:B------:R-:W-:Y:S05]  /*16e0*/  @!P0 BRA `(.L_x_17) ;  /* 0x0000000000048947 */ /* 0x000fea0003800000 */
[----:B------:R-:W-:Y:S01]  /*16f0*/  BPT.TRAP 0x1 ;  /* 0x000000040000795c */ /* 0x000fe20000300000 */
.L_x_17:
[----:B------:R-:W-:Y:S02]  /*1700*/  IMAD.U32 R3, RZ, RZ, UR49 ;  /* 0x00000031ff037e24 */ /* 0x000fe4000f8e00ff */
[----:B------:R-:W-:-:S03]  /*1710*/  IMAD.U32 R0, RZ, RZ, UR36 ;  /* 0x00000024ff007e24 */ /* 0x000fc6000f8e00ff */
[----:B------:R-:W-:Y:S02]  /*1720*/  LEA R3, R3, UR42, 0x3 ;  /* 0x0000002a03037c11 */ /* 0x000fe4000f8e18ff */
[----:B------:R-:W-:-:S04]  /*1730*/  SHF.L.U32 R0, R0, 0x1f, RZ ;  /* 0x0000001f00007819 */ /* 0x000fc800000006ff */
[----:B------:R1:W2:Y:S01]  /*1740*/  SYNCS.PHASECHK.TRANS64.TRYWAIT P1, [R3+URZ], R0 ;  /* 0x00000000030075a7 */ /* 0x0002a2000802017f */
[----:B------:R-:W-:Y:S05]  /*1750*/  @!P0 BRA `(.L_x_18) ;  /* 0x0000000000048947 */ /* 0x000fea0003800000 */
[----:B------:R-:W-:Y:S01]  /*1760*/  BPT.TRAP 0x1 ;  /* 0x000000040000795c */ /* 0x000fe20000300000 */
.L_x_18:
[----:B------:R-:W-:-:S05]  /*1770*/  IMAD.U32 R4, RZ, RZ, UR44 ;  /* 0x0000002cff047e24 */ /* 0x000fca000f8e00ff */
[----:B------:R-:W-:Y:S01]  /*1780*/  ISETP.GE.AND P2, PT, R4, 0x1, PT ;  /* 0x000000010400780c */ /* 0x000fe20003f46270 */
[----:B--2---:R-:W-:-:S12]  /*1790*/  @P1 BRA `(.L_x_19) ;  /* 0x0000000000081947 */ /* 0x004fd80003800000 */
[----:B------:R-:W2:Y:S02]  /*17a0*/  SYNCS.PHASECHK.TRANS64.TRYWAIT P1, [R3+URZ], R0 ;  /* 0x00000000030075a7 */ /* 0x000ea4000802017f */
[----:B--2---:R-:W-:Y:S05]  /*17b0*/  @!P1 BRA `(.L_x_20) ;  /* 0x0000015400b89947 */ /* 0x004fea0003800000 */
.L_x_19:
[----:B------:R-:W-:Y:S05]  /*17c0*/  WARPSYNC.ALL ;  /* 0x0000000000007948 */ /* 0x000fea0003800000 */
[----:B------:R-:W-:Y:S01]  /*17d0*/  UIADD3 UR5, UR42, 0x180, URZ ;  /* 0x000001802a057890 */ /* 0x000fe2000fffe03f */
[----:B------:R-:W-:Y:S01]  /*17e0*/  WARPGROUP.ARRIVE ;  /* 0x00000000000079c5 */ /* 0x000fe20000000000 */
[----:B------:R-:W-:Y:S02]  /*17f0*/  UIADD3 UR4, UR42, 0x6180, URZ ;  /* 0x000061802a047890 */ /* 0x000fe4000fffe03f */
[----:B------:R-:W-:Y:S02]  /*1800*/  USHF.R.U32.HI UR5, URZ, 0x4, UR5 ;  /* 0x000000043f057899 */ /* 0x000fe40008011605 */
[----:B------:R-:W-:-:S02]  /*1810*/  USHF.R.U32.HI UR4, URZ, 0x4, UR4 ;  /* 0x000000043f047899 */ /* 0x000fc40008011604 */
[----:B------:R-:W-:Y:S02]  /*1820*/  ULOP3.LUT UR5, UR5, 0x3fff, URZ, 0xc0, !UPT ;  /* 0x00003fff05057892 */ /* 0x000fe4000f8ec03f */
[----:B------:R-:W-:Y:S02]  /*1830*/  ULOP3.LUT UR4, UR4, 0x3fff, URZ, 0xc0, !UPT ;  /* 0x00003fff04047892 */ /* 0x000fe4000f8ec03f */
[----:B------:R-:W-:Y:S02]  /*1840*/  ULOP3.LUT UR8, UR5, 0x10000, URZ, 0xfc, !UPT ;  /* 0x0001000005087892 */ /* 0x000fe4000f8efc3f */
[----:B------:R-:W-:Y:S02]  /*1850*/  ULOP3.LUT UR9, UR4, 0x10000, URZ, 0xfc, !UPT ;  /* 0x0001000004097892 */ /* 0x000fe4000f8efc3f */
[----:B------:R-:W-:Y:S02]  /*1860*/  ULEA UR10, UR49, UR8, 0x8 ;  /* 0x00000008310a7291 */ /* 0x000fe4000f8e403f */
[----:B------:R-:W-:Y:S01]  /*1870*/  ULEA UR11, UR49, UR9, 0xb ;  /* 0x00000009310b7291 */ /* 0x000fe2000f8e583f */
[----:B------:R-:W-:Y:S01]  /*1880*/  UMOV UR5, 0x80000020 ;  /* 0x8000002000057882 */ /* 0x000fe20000000000 */
[----:B------:R-:W-:-:S03]  /*1890*/  UMOV UR7, 0x80000020 ;  /* 0x8000002000077882 */ /* 0x000fc60000000000 */
[----:B------:R-:W-:Y:S02]  /*18a0*/  UMOV UR4, UR10 ;  /* 0x0000000a00047c82 */ /* 0x000fe40008000000 */
[----:B------:R-:W-:Y:S02]  /*18b0*/  UMOV UR6, UR11 ;  /* 0x0000000b00067c82 */ /* 0x000fe40008000000 */
[----:B------:R-:W-:Y:S01]  /*18c0*/  HGMMA.64x256x16.F32 R24, gdesc[UR4], RZ, !UPT, gsb0 ;  /* 0x03e00000041879f0 */ /* 0x000fe2000c0008ff */
[----:B------:R-:W-:Y:S01]  /*18d0*/  UIADD3 UR6, UR11, 0x400, URZ ;  /* 0x000004000b067890 */ /* 0x000fe2000fffe03f */
[----:B------:R-:W-:Y:S01]  /*18e0*/  UMOV UR7, 0x80000020 ;  /* 0x8000002000077882 */ /* 0x000fe20000000000 */
[----:B------:R-:W-:Y:S02]  /*18f0*/  WARPGROUP.DEPBAR.LE gsb0, 0x0 ;  /* 0x00008000000079c5 */ /* 0x000fe40000010000 */
[----:B------:R-:W-:Y:S01]  /*1900*/  STL.64 [R1], R24 ;  /* 0x0000001801007387 */ /* 0x000fe20000100a00 */
[----:B------:R-:W-:-:S02]  /*1910*/  IMAD.MOV.U32 R235, RZ, RZ, R51 ;  /* 0x000000ffffeb7224 */ /* 0x000fc400078e0033 */
[----:B------:R-:W-:Y:S01]  /*1920*/  IMAD.MOV.U32 R234, RZ, RZ, R52 ;  /* 0x000000ffffea7224 */ /* 0x000fe200078e0034 */
[----:B------:R-:W-:Y:S01]  /*1930*/  STL.64 [R1+0x8], R26 ;  /* 0x0000081a01007387 */ /* 0x000fe20000100a00 */
[----:B------:R-:W-:Y:S02]  /*1940*/  IMAD.MOV.U32 R233, RZ, RZ, R53 ;  /* 0x000000ffffe97224 */ /* 0x000fe400078e0035 */
[----:B------:R-:W-:Y:S01]  /*1950*/  IMAD.MOV.U32 R232, RZ, RZ, R54 ;  /* 0x000000ffffe87224 */ /* 0x000fe200078e0036 */
[----:B------:R-:W-:Y:S01]  /*1960*/  STL.64 [R1+0x10], R28 ;  /* 0x0000101c01007387 */ /* 0x000fe20000100a00 */
[----:B------:R-:W-:Y:S02]  /*1970*/  IMAD.MOV.U32 R231, RZ, RZ, R55 ;  /* 0x000000ffffe77224 */ /* 0x000fe400078e0037 */
[----:B------:R-:W-:Y:S01]  /*1980*/  IMAD.MOV.U32 R230, RZ, RZ, R56 ;  /* 0x000000ffffe67224 */ /* 0x000fe200078e0038 */
[----:B------:R-:W-:Y:S01]  /*1990*/  STL.64 [R1+0x18], R30 ;  /* 0x0000181e01007387 */ /* 0x000fe20000100a00 */
        /* <DEDUP_REMOVED lines=29> */
[----:B------:R3:W-:Y:S01]  /*1b70*/  STL [R1+0x68], R50 ;  /* 0x0000683201007387 */ /* 0x0007e20000100800 */
[----:B------:R-:W-:Y:S02]  /*1b80*/  IMAD.MOV.U32 R161, RZ, RZ, R77 ;  /* 0x000000ffffa17224 */ /* 0x000fe400078e004d */
[----:B------:R-:W-:Y:S02]  /*1b90*/  IMAD.MOV.U32 R162, RZ, RZ, R78 ;  /* 0x000000ffffa27224 */ /* 0x000fe400078e004e */
[----:B------:R-:W-:Y:S02]  /*1ba0*/  IMAD.MOV.U32 R163, RZ, RZ, R79 ;  /* 0x000000ffffa37224 */ /* 0x000fe400078e004f */
[----:B------:R-:W-:Y:S02]  /*1bb0*/  IMAD.MOV.U32 R164, RZ, RZ, R80 ;  /* 0x000000ffffa47224 */ /* 0x000fe400078e0050 */
[----:B------:R-:W-:-:S02]  /*1bc0*/  IMAD.MOV.U32 R165, RZ, RZ, R81 ;  /* 0x000000ffffa57224 */ /* 0x000fc400078e0051 */
[----:B------:R-:W-:Y:S02]  /*1bd0*/  IMAD.MOV.U32 R166, RZ, RZ, R82 ;  /* 0x000000ffffa67224 */ /* 0x000fe400078e0052 */
        /* <DEDUP_REMOVED lines=57> */
[----:B0-----:R-:W-:Y:S02]  /*1f70*/  IMAD.MOV.U32 R13, RZ, RZ, R140 ;  /* 0x000000ffff0d7224 */ /* 0x001fe400078e008c */
        /* <DEDUP_REMOVED lines=9> */
[----:B-12---:R-:W-:Y:S02]  /*2010*/  IMAD.MOV.U32 R3, RZ, RZ, R150 ;  /* 0x000000ffff037224 */ /* 0x006fe400078e0096 */
[----:B------:R-:W-:Y:S02]  /*2020*/  IMAD.MOV.U32 R0, RZ, RZ, R151 ;  /* 0x000000ffff007224 */ /* 0x000fe400078e0097 */
[----:B---3--:R-:W-:-:S06]  /*2030*/  WARPGROUP.ARRIVE ;  /* 0x00000000000079c5 */ /* 0x008fcc0000000000 */
[----:B------:R-:W-:Y:S03]  /*2040*/  HGMMA.64x256x16.F32 R24, gdesc[UR4], RZ, !UPT, gsb0 ;  /* 0x03e00000041879f0 */ /* 0x000fe6000c0008ff */
[----:B------:R-:W-:Y:S02]  /*2050*/  WARPGROUP.DEPBAR.LE gsb0, 0x0 ;  /* 0x00008000000079c5 */ /* 0x000fe40000010000 */
[----:B------:R-:W-:Y:S04]  /*2060*/  STL.64 [R1+0x2c0], R150 ;  /* 0x0002c09601007387 */ /* 0x000fe80000100a00 */
        /* <DEDUP_REMOVED lines=20> */
[----:B------:R0:W-:Y:S04]  /*21b0*/  STL.64 [R1+0x218], R108 ;  /* 0x0002186c01007387 */ /* 0x0001e80000100a00 */
[----:B0-----:R-:W2:Y:S04]  /*21c0*/  LDL.LU R108, [R1] ;  /* 0x00000000016c7983 */ /* 0x001ea80000300800 */
[----:B------:R-:W2:Y:S04]  /*21d0*/  LDL.LU R109, [R1+0x4] ;  /* 0x00000400016d7983 */ /* 0x000ea80000300800 */
        /* <DEDUP_REMOVED lines=24> */
[----:B------:R-:W2:Y:S01]  /*2360*/  LDL.LU R134, [R1+0x68] ;  /* 0x0000680001867983 */ /* 0x000ea20000300800 */
[----:B------:R-:W-:Y:S01]  /*2370*/  IMAD.MOV.U32 R135, RZ, RZ, R235 ;  /* 0x000000ffff877224 */ /* 0x000fe200078e00eb */
[----:B------:R-:W-:Y:S01]  /*2380*/  UIADD3 UR4, UR10, 0x2, URZ ;  /* 0x000000020a047890 */ /* 0x000fe2000fffe03f */
[----:B------:R-:W-:Y:S01]  /*2390*/  IMAD.MOV.U32 R136, RZ, RZ, R234 ;  /* 0x000000ffff887224 */ /* 0x000fe200078e00ea */
[----:B------:R-:W-:Y:S01]  /*23a0*/  UIADD3 UR6, UR11, 0x2, URZ ;  /* 0x000000020b067890 */ /* 0x000fe2000fffe03f */
[----:B------:R-:W-:Y:S01]  /*23b0*/  IMAD.MOV.U32 R137, RZ, RZ, R233 ;  /* 0x000000ffff897224 */ /* 0x000fe200078e00e9 */
[----:B------:R-:W-:Y:S01]  /*23c0*/  UMOV UR5, 0x80000020 ;  /* 0x8000002000057882 */ /* 0x000fe20000000000 */
[----:B------:R-:W-:Y:S01]  /*23d0*/  IMAD.MOV.U32 R138, RZ, RZ, R232 ;  /* 0x000000ffff8a7224 */ /* 0x000fe200078e00e8 */
[----:B------:R-:W-:Y:S01]  /*23e0*/  UMOV UR7, 0x80000020 ;  /* 0x8000002000077882 */ /* 0x000fe20000000000 */
        /* <DEDUP_REMOVED lines=29> */
[----:B------:R-:W-:-:S06]  /*25c0*/  IMAD.MOV.U32 R235, RZ, RZ, R0 ;  /* 0x000000ffffeb7224 */ /* 0x000fcc00078e0000 */
[----:B--2---:R-:W-:-:S06]  /*25d0*/  WARPGROUP.ARRIVE ;  /* 0x00000000000079c5 */ /* 0x004fcc0000000000 */
[----:B------:R-:W-:Y:S03]  /*25e0*/  HGMMA.64x256x16.F32 R108, gdesc[UR4], R108, gsb0 ;  /* 0x03e00000046c79f0 */ /* 0x000fe6000800086c */
[----:B------:R-:W-:Y:S02]  /*25f0*/  WARPGROUP.DEPBAR.LE gsb0, 0x0 ;  /* 0x00008000000079c5 */ /* 0x000fe40000010000 */
[----:B------:R-:W-:Y:S04]  /*2600*/  STL.64 [R1], R108 ;  /* 0x0000006c01007387 */ /* 0x000fe80000100a00 */
        /* <DEDUP_REMOVED lines=63> */
[----:B0-----:R-:W2:Y:S04]  /*2a00*/  LDL.LU.64 R150, [R1+0x2c0] ;  /* 0x0002c00001967983 */ /* 0x001ea80000300a00 */
[----:B------:R-:W2:Y:S04]  /*2a10*/  LDL.LU.64 R148, [R1+0x2b8] ;  /* 0x0002b80001947983 */ /* 0x000ea80000300a00 */
        /* <DEDUP_REMOVED lines=19> */
[----:B------:R-:W2:Y:S01]  /*2b50*/  LDL.LU.64 R108, [R1+0x218] ;  /* 0x00021800016c7983 */ /* 0x000ea20000300a00 */
[----:B------:R-:W-:Y:S01]  /*2b60*/  UIADD3 UR6, UR11, 0x402, URZ ;  /* 0x000004020b067890 */ /* 0x000fe2000fffe03f */
[----:B------:R-:W-:Y:S01]  /*2b70*/  UMOV UR7, 0x80000020 ;  /* 0x8000002000077882 */ /* 0x000fe20000000000 */
[----:B--2---:R-:W-:-:S07]  /*2b80*/  WARPGROUP.ARRIVE ;  /* 0x00000000000079c5 */ /* 0x004fce0000000000 */
[----:B------:R-:W-:Y:S03]  /*2b90*/  HGMMA.64x256x16.F32 R24, gdesc[UR4], R24, gsb0 ;  /* 0x03e00000041879f0 */ /* 0x000fe60008000818 */
[----:B------:R-:W-:Y:S02]  /*2ba0*/  WARPGROUP.DEPBAR.LE gsb0, 0x0 ;  /* 0x00008000000079c5 */ /* 0x000fe40000010000 */
[----:B-1----:R-:W-:Y:S05]  /*2bb0*/  @!P2 BRA `(.L_x_21) ;  /* 0x000000200068a947 */ /* 0x002fea0003800000 */
[----:B------:R-:W-:Y:S01]  /*2bc0*/  UIADD3 UR4, UR49, 0x1, URZ ;  /* 0x0000000131047890 */ /* 0x000fe2000fffe03f */
[----:B------:R-:W-:Y:S01]  /*2bd0*/  IMAD.U32 R0, RZ, RZ, UR44 ;  /* 0x0000002cff007e24 */ /* 0x000fe2000f8e00ff */
[----:B------:R-:W-:Y:S02]  /*2be0*/  UMOV UR11, UR49 ;  /* 0x00000031000b7c82 */ /* 0x000fe40008000000 */
[----:B------:R-:W-:-:S04]  /*2bf0*/  UISETP.NE.AND UP0, UPT, UR4, 0x6, UPT ;  /* 0x000000060400788c */ /* 0x000fc8000bf05270 */
[----:B------:R-:W-:Y:S02]  /*2c00*/  USEL UR5, URZ, 0x1, UP0 ;  /* 0x000000013f057887 */ /* 0x000fe40008000000 */
[----:B------:R-:W-:Y:S02]  /*2c10*/  USEL UR10, UR4, URZ, UP0 ;  /* 0x0000003f040a7287 */ /* 0x000fe40008000000 */
[----:B------:R-:W-:-:S06]  /*2c20*/  ULOP3.LUT UR5, UR36, UR5, URZ, 0x3c, !UPT ;  /* 0x0000000524057292 */ /* 0x000fcc000f8e3c3f */
[----:B------:R-:W-:-:S07]  /*2c30*/  IMAD.U32 R3, RZ, RZ, UR5 ;  /* 0x00000005ff037e24 */ /* 0x000fce000f8e00ff */
.L_x_28:
[----:B------:R-:W-:Y:S05]  /*2c40*/  @!P0 BRA `(.L_x_22) ;  /* 0x0000000000048947 */ /* 0x000fea0003800000 */
[----:B------:R-:W-:Y:S01]  /*2c50*/  BPT.TRAP 0x1 ;  /* 0x000000040000795c */ /* 0x000fe20000300000 */
.L_x_22:
[----:B------:R-:W-:Y:S01]  /*2c60*/  ULEA UR4, UR10, UR42, 0x3 ;  /* 0x0000002a0a047291 */ /* 0x000fe2000f8e183f */
[----:B------:R-:W-:-:S08]  /*2c70*/  SHF.L.U32 R4, R3, 0x1f, RZ ;  /* 0x0000001f03047819 */ /* 0x000fd000000006ff */
[----:B------:R0:W1:Y:S01]  /*2c80*/  SYNCS.PHASECHK.TRANS64.TRYWAIT P1, [UR4], R4 ;  /* 0x00000004ff0075a7 */ /* 0x0000620008020144 */
[----:B------:R-:W-:Y:S05]  /*2c90*/  @!P0 BRA `(.L_x_23) ;  /* 0x0000000000048947 */ /* 0x000fea0003800000 */
[----:B------:R-:W-:Y:S01]  /*2ca0*/  BPT.TRAP 0x1 ;  /* 0x000000040000795c */ /* 0x000fe20000300000 */
.L_x_23:
[----:B-1----:R-:W-:Y:S05]  /*2cb0*/  @P1 BRA `(.L_x_24) ;  /* 0x0000000000081947 */ /* 0x002fea0003800000 */
[----:B------:R-:W1:Y:S02]  /*2cc0*/  SYNCS.PHASECHK.TRANS64.TRYWAIT P1, [UR4], R4 ;  /* 0x00000004ff0075a7 */ /* 0x000e640008020144 */
[----:B-1----:R-:W-:Y:S05]  /*2cd0*/  @!P1 BRA `(.L_x_25) ;  /* 0x0000014000849947 */ /* 0x002fea0003800000 */
.L_x_24:
        /* <DEDUP_REMOVED lines=64> */
[----:B--2---:R-:W2:Y:S04]  /*30e0*/  LDL.LU.64 R24, [R1] ;  /* 0x0000000001187983 */ /* 0x004ea80000300a00 */
        /* <DEDUP_REMOVED lines=63> */
[----:B------:R-:W-:-:S02]  /*34e0*/  ULEA UR12, UR10, UR8, 0x8 ;  /* 0x000000080a0c7291 */ /* 0x000fc4000f8e403f */
[----:B------:R-:W-:Y:S01]  /*34f0*/  ULEA UR13, UR10, UR9, 0xb ;  /* 0x000000090a0d7291 */ /* 0x000fe2000f8e583f */
[----:B------:R-:W-:Y:S01]  /*3500*/  UMOV UR5, 0x80000020 ;  /* 0x8000002000057882 */ /* 0x000fe20000000000 */
[----:B------:R-:W-:-:S03]  /*3510*/  UMOV UR7, 0x80000020 ;  /* 0x8000002000077882 */ /* 0x000fc60000000000 */
[----:B------:R-:W-:Y:S02]  /*3520*/  UMOV UR4, UR12 ;  /* 0x0000000c00047c82 */ /* 0x000fe40008000000 */
[----:B------:R-:W-:Y:S01]  /*3530*/  UMOV UR6, UR13 ;  /* 0x0000000d00067c82 */ /* 0x000fe20008000000 */
[----:B--2---:R-:W-:-:S06]  /*3540*/  WARPGROUP.ARRIVE ;  /* 0x00000000000079c5 */ /* 0x004fcc0000000000 */
[----:B------:R-:W-:Y:S03]  /*3550*/  HGMMA.64x256x16.F32 R24, gdesc[UR4], R24, gsb0 ;  /* 0x03e00000041879f0 */ /* 0x000fe60008000818 */
[----:B------:R-:W-:Y:S02]  /*3560*/  WARPGROUP.DEPBAR.LE gsb0, 0x0 ;  /* 0x00008000000079c5 */ /* 0x000fe40000010000 */
[----:B------:R-:W-:Y:S01]  /*3570*/  STL.64 [R1], R24 ;  /* 0x0000001801007387 */ /* 0x000fe20000100a00 */
[----:B-1----:R-:W-:Y:S02]  /*3580*/  IMAD.MOV.U32 R5, RZ, RZ, R150 ;  /* 0x000000ffff057224 */ /* 0x002fe400078e0096 */
[----:B0-----:R-:W-:Y:S01]  /*3590*/  IMAD.MOV.U32 R4, RZ, RZ, R151 ;  /* 0x000000ffff047224 */ /* 0x001fe200078e0097 */
        /* <DEDUP_REMOVED lines=41> */
[----:B------:R-:W-:Y:S01]  /*3830*/  IMAD.MOV.U32 R207, RZ, RZ, R123 ;  /* 0x000000ffffcf7224 */ /* 0x000fe200078e007b */
[----:B------:R-:W2:Y:S01]  /*3840*/  LDL.LU.64 R150, [R1+0x4c0] ;  /* 0x0004c00001967983 */ /* 0x000ea20000300a00 */
[----:B------:R-:W-:Y:S02]  /*3850*/  IMAD.MOV.U32 R204, RZ, RZ, R120 ;  /* 0x000000ffffcc7224 */ /* 0x000fe400078e0078 */
[----:B------:R-:W-:Y:S01]  /*3860*/  IMAD.MOV.U32 R205, RZ, RZ, R121 ;  /* 0x000000ffffcd7224 */ /* 0x000fe200078e0079 */
[----:B------:R-:W2:Y:S01]  /*3870*/  LDL.LU.64 R148, [R1+0x4b8] ;  /* 0x0004b80001947983 */ /* 0x000ea20000300a00 */
[----:B------:R-:W-:-:S02]  /*3880*/  IMAD.MOV.U32 R202, RZ, RZ, R118 ;  /* 0x000000ffffca7224 */ /* 0x000fc400078e0076 */
[----:B------:R-:W-:Y:S01]  /*3890*/  IMAD.MOV.U32 R203, RZ, RZ, R119 ;  /* 0x000000ffffcb7224 */ /* 0x000fe200078e0077 */
[----:B------:R-:W2:Y:S01]  /*38a0*/  LDL.LU.64 R146, [R1+0x4b0] ;  /* 0x0004b00001927983 */ /* 0x000ea20000300a00 */
        /* <DEDUP_REMOVED lines=96> */
[----:B------:R-:W-:-:S03]  /*3eb0*/  IMAD.MOV.U32 R235, RZ, RZ, R53 ;  /* 0x000000ffffeb7224 */ /* 0x000fc600078e0035 */
        /* <DEDUP_REMOVED lines=114> */
[----:B------:R-:W-:Y:S01]  /*45e0*/  IMAD.MOV.U32 R235, RZ, RZ, R4 ;  /* 0x000000ffffeb7224 */ /* 0x000fe200078e0004 */
[----:B------:R-:W-:Y:S02]  /*45f0*/  UIADD3 UR4, UR12, 0x2, URZ ;  /* 0x000000020c047890 */ /* 0x000fe4000fffe03f */
[----:B------:R-:W-:Y:S01]  /*4600*/  UIADD3 UR6, UR13, 0x2, URZ ;  /* 0x000000020d067890 */ /* 0x000fe2000fffe03f */
[----:B------:R-:W-:Y:S01]  /*4610*/  UMOV UR5, 0x80000020 ;  /* 0x8000002000057882 */ /* 0x000fe20000000000 */
[----:B------:R-:W-:Y:S01]  /*4620*/  UMOV UR7, 0x80000020 ;  /* 0x8000002000077882 */ /* 0x000fe20000000000 */
        /* <DEDUP_REMOVED lines=95> */
[----:B------:R-:W-:Y:S01]  /*4c20*/  BPT.TRAP 0x1 ;  /* 0x000000040000795c */ /* 0x000fe20000300000 */
.L_x_26:
[----:B------:R-:W-:Y:S02]  /*4c30*/  UISETP.GT.U32.AND UP0, UPT, UR37, 0x1, UPT ;  /* 0x000000012500788c */ /* 0x000fe4000bf04070 */
[----:B------:R-:W-:-:S04]  /*4c40*/  ULEA UR4, UR11, UR42, 0x3 ;  /* 0x0000002a0b047291 */ /* 0x000fc8000f8e183f */
[----:B------:R-:W-:Y:S01]  /*4c50*/  UIADD3 UR4, UR4, 0x30, URZ ;  /* 0x0000003004047890 */ /* 0x000fe2000fffe03f */
[----:B------:R-:W-:-:S03]  /*4c60*/  PLOP3.LUT P1, PT, PT, PT, UP0, 0x80, 0x0 ;  /* 0x000000000000781c */ /* 0x000fc60003f2f008 */
[----:B------:R-:W-:-:S09]  /*4c70*/  UPRMT UR4, URZ, 0x654, UR4 ;  /* 0x000006543f047896 */ /* 0x000fd20008000004 */
[----:B------:R-:W-:Y:S01]  /*4c80*/  SYNCS.ARRIVE.TRANS64.RED.A1T0 RZ, [UR4], RZ ;  /* 0x000000ffffff79a7 */ /* 0x000fe20008100404 */
[----:B------:R-:W-:Y:S05]  /*4c90*/  @P1 BRA `(.L_x_27) ;  /* 0x0000000000041947 */ /* 0x000fea0003800000 */
[----:B------:R-:W-:Y:S01]  /*4ca0*/  BPT.TRAP 0x1 ;  /* 0x000000040000795c */ /* 0x000fe20000300000 */
.L_x_27:
[----:B------:R-:W-:Y:S01]  /*4cb0*/  UIADD3 UR10, UR10, 0x1, URZ ;  /* 0x000000010a0a7890 */ /* 0x000fe2000fffe03f */
[C---:B------:R-:W-:Y:S01]  /*4cc0*/  ISETP.GT.AND P1, PT, R0.reuse, 0x1, PT ;  /* 0x000000010000780c */ /* 0x040fe20003f24270 */
[----:B------:R-:W-:Y:S01]  /*4cd0*/  UIADD3 UR11, UR11, 0x1, URZ ;  /* 0x000000010b0b7890 */ /* 0x000fe2000fffe03f */
[----:B------:R-:W-:Y:S01]  /*4ce0*/  VIADD R0, R0, 0xffffffff ;  /* 0xffffffff00007836 */ /* 0x000fe20000000000 */
[----:B------:R-:W-:Y:S02]  /*4cf0*/  UISETP.NE.AND UP0, UPT, UR10, 0x6, UPT ;  /* 0x000000060a00788c */ /* 0x000fe4000bf05270 */
[----:B------:R-:W-:Y:S02]  /*4d00*/  UISETP.NE.AND UP1, UPT, UR11, 0x6, UPT ;  /* 0x000000060b00788c */ /* 0x000fe4000bf25270 */
[----:B------:R-:W-:Y:S02]  /*4d10*/  USEL UR4, URZ, 0x1, UP0 ;  /* 0x000000013f047887 */ /* 0x000fe40008000000 */
[----:B------:R-:W-:-:S02]  /*4d20*/  USEL UR10, UR10, URZ, UP0 ;  /* 0x0000003f0a0a7287 */ /* 0x000fc40008000000 */
[----:B------:R-:W-:Y:S02]  /*4d30*/  USEL UR11, UR11, URZ, UP1 ;  /* 0x0000003f0b0b7287 */ /* 0x000fe40008800000 */
[----:B------:R-:W-:Y:S01]  /*4d40*/  LOP3.LUT R3, R3, UR4, RZ, 0x3c, !PT ;  /* 0x0000000403037c12 */ /* 0x000fe2000f8e3cff */
[----:B------:R-:W-:Y:S09]  /*4d50*/  @P1 BRA `(.L_x_28) ;  /* 0xffffffdc00b81947 */ /* 0x000ff2000383ffff */
.L_x_21:
[----:B------:R-:W0:Y:S02]  /*4d60*/  LDC R0, c[0x0][0x28c] ;  /* 0x0000a300ff007b82 */ /* 0x000e240000000800 */
[----:B0-----:R-:W-:Y:S01]  /*4d70*/  ISETP.GE.AND P1, PT, R0, 0x1, PT ;  /* 0x000000010000780c */ /* 0x001fe20003f26270 */
[----:B------:R-:W-:-:S04]  /*4d80*/  IMAD.U32 R0, RZ, RZ, UR45 ;  /* 0x0000002dff007e24 */ /* 0x000fc8000f8e00ff */
[----:B------:R0:W-:Y:S08]  /*4d90*/  SYNCS.ARRIVE.TRANS64.A1T0 RZ, [R0+UR43], RZ ;  /* 0x000000ff00ff79a7 */ /* 0x0001f0000810002b */
[----:B0-----:R-:W-:Y:S05]  /*4da0*/  @!P1 BRA `(.L_x_29) ;  /* 0x0000000000389947 */ /* 0x001fea0003800000 */
[----:B------:R-:W-:Y:S05]  /*4db0*/  @!P0 BRA `(.L_x_30) ;  /* 0x0000000000048947 */ /* 0x000fea0003800000 */
[----:B------:R-:W-:Y:S01]  /*4dc0*/  BPT.TRAP 0x1 ;  /* 0x000000040000795c */ /* 0x000fe20000300000 */
.L_x_30:
[----:B------:R-:W-:Y:S02]  /*4dd0*/  UIADD3 UR6, UR44, UR49, URZ ;  /* 0x000000312c067290 */ /* 0x000fe4000fffe03f */
[----:B------:R-:W-:Y:S02]  /*4de0*/  UISETP.GT.U32.AND UP0, UPT, UR37, 0x1, UPT ;  /* 0x000000012500788c */ /* 0x000fe4000bf04070 */
[----:B------:R-:W-:-:S04]  /*4df0*/  UIMAD.WIDE.U32 UR4, UR6, -0x55555555, URZ ;  /* 0xaaaaaaab060478a5 */ /* 0x000fc8000f8e003f */
[----:B------:R-:W-:Y:S01]  /*4e00*/  USHF.R.U32.HI UR4, URZ, 0x2, UR5 ;  /* 0x000000023f047899 */ /* 0x000fe20008011605 */
[----:B------:R-:W-:-:S03]  /*4e10*/  PLOP3.LUT P0, PT, PT, PT, UP0, 0x80, 0x0 ;  /* 0x000000000000781c */ /* 0x000fc60003f0f008 */
[----:B------:R-:W-:-:S04]  /*4e20*/  UIMAD UR6, UR4, -0x6, UR6 ;  /* 0xfffffffa040678a4 */ /* 0x000fc8000f8e0206 */
[----:B------:R-:W-:-:S04]  /*4e30*/  ULEA UR6, UR6, UR42, 0x3 ;  /* 0x0000002a06067291 */ /* 0x000fc8000f8e183f */
[----:B------:R-:W-:-:S04]  /*4e40*/  UIADD3 UR6, UR6, 0x30, URZ ;  /* 0x0000003006067890 */ /* 0x000fc8000fffe03f */
[----:B------:R-:W-:-:S09]  /*4e50*/  UPRMT UR6, URZ, 0x654, UR6 ;  /* 0x000006543f067896 */ /* 0x000fd20008000006 */
[----:B------:R-:W-:Y:S01]  /*4e60*/  SYNCS.ARRIVE.TRANS64.RED.A1T0 RZ, [UR6], RZ ;  /* 0x000000ffffff79a7 */ /* 0x000fe20008100406 */
[----:B------:R-:W-:Y:S05]  /*4e70*/  @P0 BRA `(.L_x_29) ;  /* 0x0000000000040947 */ /* 0x000fea0003800000 */
[----:B------:R-:W-:Y:S01]  /*4e80*/  BPT.TRAP 0x1 ;  /* 0x000000040000795c */ /* 0x000fe20000300000 */
.L_x_29:
[----:B------:R-:W-:Y:S01]  /*4e90*/  IMAD.U32 R0, RZ, RZ, UR46 ;  /* 0x0000002eff007e24 */ /* 0x000fe2000f8e00ff */
[----:B------:R-:W-:Y:S02]  /*4ea0*/  UIADD3 UR49, UR40, UR49, URZ ;  /* 0x0000003128317290 */ /* 0x000fe4000fffe03f */
[----:B------:R-:W-:Y:S02]  /*4eb0*/  UISETP.GE.U32.AND UP1, UPT, UR40, 0x6, UPT ;  /* 0x000000062800788c */ /* 0x000fe4000bf26070 */
[----:B------:R-:W-:Y:S01]  /*4ec0*/  SHF.L.U32 R0, R0, 0x1f, RZ ;  /* 0x0000001f00007819 */ /* 0x000fe200000006ff */
[----:B------:R-:W-:Y:S02]  /*4ed0*/  UISETP.GT.U32.AND UP0, UPT, UR49, 0x5, UPT ;  /* 0x000000053100788c */ /* 0x000fe4000bf04070 */
[----:B------:R-:W-:Y:S01]  /*4ee0*/  UIMAD.WIDE.U32 UR4, UR49, -0x55555555, URZ ;  /* 0xaaaaaaab310478a5 */ /* 0x000fe2000f8e003f */
[----:B------:R-:W0:Y:S01]  /*4ef0*/  SYNCS.PHASECHK.TRANS64.TRYWAIT P0, [R22+UR41+0x10], R0 ;  /* 0x00001000160075a7 */ /* 0x000e220008000169 */
[----:B------:R-:W-:-:S02]  /*4f00*/  UISETP.LT.U32.AND UP0, UPT, UR40, 0x6, UP0 ;  /* 0x000000062800788c */ /* 0x000fc40008701070 */
[----:B------:R-:W-:Y:S02]  /*4f10*/  USHF.R.U32.HI UR4, URZ, 0x2, UR5 ;  /* 0x000000023f047899 */ /* 0x000fe40008011605 */
[----:B------:R-:W-:Y:S02]  /*4f20*/  USEL UR6, URZ, 0x1, !UP0 ;  /* 0x000000013f067887 */ /* 0x000fe4000c000000 */
[----:B------:R-:W-:Y:S02]  /*4f30*/  UIMAD UR49, UR4, -0x6, UR49 ;  /* 0xfffffffa043178a4 */ /* 0x000fe4000f8e0231 */
[----:B------:R-:W-:-:S04]  /*4f40*/  ULOP3.LUT UR36, UR36, UR6, URZ, 0x3c, !UPT ;  /* 0x0000000624247292 */ /* 0x000fc8000f8e3c3f */
[----:B------:R-:W-:Y:S01]  /*4f50*/  @UP1 ULOP3.LUT UR36, UR36, 0x1, UR4, 0x78, !UPT ;  /* 0x0000000124241892 */ /* 0x000fe2000f8e7804 */
[----:B0-----:R-:W-:Y:S11]  /*4f60*/  @!P0 BRA `(.L_x_31) ;  /* 0x0000011c00f88947 */ /* 0x001ff60003800000 */
.L_x_571:
[----:B------:R-:W2:Y:S01]  /*4f70*/  LDL R22, [R1+0x208] ;  /* 0x0002080001167983 */ /* 0x000ea20000100800 */
[----:B------:R-:W-:Y:S01]  /*4f80*/  SHF.R.S32.HI R20, RZ, 0x1f, R17 ;  /* 0x0000001fff147819 */ /* 0x000fe20000011411 */
[----:B0-----:R-:W0:Y:S01]  /*4f90*/  LDC R3, c[0x0][0x288] ;  /* 0x0000a200ff037b82 */ /* 0x001e220000000800 */
[----:B------:R-:W-:Y:S01]  /*4fa0*/  ULDC.64 UR4, c[0x0][0x5d0] ;  /* 0x0001740000047ab9 */ /* 0x000fe20000000a00 */
[----:B------:R-:W-:Y:S02]  /*4fb0*/  IMAD.SHL.U32 R6, R19, 0x200, RZ ;  /* 0x0000020013067824 */ /* 0x000fe400078e00ff */
[----:B------:R-:W-:-:S03]  /*4fc0*/  IMAD R0, R20, UR4, RZ ;  /* 0x0000000414007c24 */ /* 0x000fc6000f8e02ff */
[----:B------:R-:W-:Y:S01]  /*4fd0*/  SHF.R.S32.HI R7, RZ, 0x1f, R6 ;  /* 0x0000001fff077819 */ /* 0x000fe20000011406 */
[----:B------:R-:W-:Y:S02]  /*4fe0*/  IMAD R0, R17, UR5, R0 ;  /* 0x0000000511007c24 */ /* 0x000fe4000f8e0200 */
[----:B--2---:R-:W-:-:S05]  /*4ff0*/  IMAD.SHL.U32 R12, R22, 0x2, RZ ;  /* 0x00000002160c7824 */ /* 0x004fca00078e00ff */
[----:B------:R-:W-:-:S03]  /*5000*/  SHF.R.S32.HI R13, RZ, 0x1f, R12 ;  /* 0x0000001fff0d7819 */ /* 0x000fc6000001140c */
[----:B------:R-:W-:Y:S01]  /*5010*/  IMAD.WIDE.U32 R4, R17, UR4, R12 ;  /* 0x0000000411047c25 */ /* 0x000fe2000f8e000c */
[----:B------:R-:W-:Y:S02]  /*5020*/  ULDC UR4, c[0x0][0x284] ;  /* 0x0000a10000047ab9 */ /* 0x000fe40000000800 */
[----:B------:R-:W-:-:S04]  /*5030*/  IADD3 R10, P0, R6, R4, RZ ;  /* 0x00000004060a7210 */ /* 0x000fc80007f1e0ff */
[----:B------:R-:W-:Y:S01]  /*5040*/  IADD3.X R11, R7, R5, R0, P0, !PT ;  /* 0x00000005070b7210 */ /* 0x000fe200007fe400 */
[----:B------:R-:W-:-:S05]  /*5050*/  IMAD.SHL.U32 R0, R18, 0x40, RZ ;  /* 0x0000004012007824 */ /* 0x000fca00078e00ff */
[----:B------:R-:W-:-:S04]  /*5060*/  ISETP.GE.AND P0, PT, R0, UR4, PT ;  /* 0x0000000400007c0c */ /* 0x000fc8000bf06270 */
[----:B0-----:R-:W-:-:S13]  /*5070*/  ISETP.GE.OR P0, PT, R6, R3, P0 ;  /* 0x000000030600720c */ /* 0x001fda0000706670 */
[----:B------:R-:W-:Y:S05]  /*5080*/  @P0 BRA `(.L_x_32) ;  /* 0x0000010400500947 */ /* 0x000fea0003800000 */
[----:B------:R-:W2:Y:S01]  /*5090*/  LDL.64 R8, [R1+0x210] ;  /* 0x0002100001087983 */ /* 0x000ea20000100a00 */
[----:B------:R-:W0:Y:S03]  /*50a0*/  LDC.64 R14, c[0x0][0x5c8] ;  /* 0x00017200ff0e7b82 */ /* 0x000e260000000a00 */
[----:B------:R-:W3:Y:S01]  /*50b0*/  LDL R21, [R1+0x20c] ;  /* 0x00020c0001157983 */ /* 0x000ee20000100800 */
[----:B-----5:R-:W-:Y:S01]  /*50c0*/  FSETP.NEU.AND P2, PT, R16, RZ, PT ;  /* 0x000000ff1000720b */ /* 0x020fe20003f4d000 */
[----:B------:R-:W-:-:S04]  /*50d0*/  IMAD R3, R22, -0x2, R3 ;  /* 0xfffffffe16037824 */ /* 0x000fc800078e0203 */
[----:B------:R-:W-:Y:S01]  /*50e0*/  IMAD.IADD R3, R3, 0x1, -R6 ;  /* 0x0000000103037824 */ /* 0x000fe200078e0a06 */
[----:B------:R-:W-:Y:S04]  /*50f0*/  BSSY B0, `(.L_x_32) ;  /* 0x000104d000007945 */ /* 0x000fe80003800000 */
[----:B------:R-:W-:Y:S01]  /*5100*/  ISETP.GT.AND P0, PT, R3, RZ, PT ;  /* 0x000000ff0300720c */ /* 0x000fe20003f04270 */
[----:B--2---:R-:W-:-:S04]  /*5110*/  IMAD.WIDE R8, R18, 0x40, R8 ;  /* 0x0000004012087825 */ /* 0x004fc800078e0208 */
[-C--:B0-----:R-:W-:Y:S02]  /*5120*/  IMAD R5, R9, R14.reuse, RZ ;  /* 0x0000000e09057224 */ /* 0x081fe400078e02ff */
[----:B---3--:R-:W-:Y:S02]  /*5130*/  IMAD.IADD R0, R21, 0x1, -R0 ;  /* 0x0000000115007824 */ /* 0x008fe400078e0a00 */
[----:B------:R-:W-:-:S04]  /*5140*/  IMAD.WIDE.U32 R10, R8, R14, R10 ;  /* 0x0000000e080a7225 */ /* 0x000fc800078e000a */
[----:B------:R-:W-:Y:S01]  /*5150*/  IMAD R5, R8, R15, R5 ;  /* 0x0000000f08057224 */ /* 0x000fe200078e0205 */
[----:B------:R-:W-:-:S03]  /*5160*/  ISETP.GT.AND P1, PT, R0, RZ, P0 ;  /* 0x000000ff0000720c */ /* 0x000fc60000724270 */
[----:B------:R-:W-:Y:S01]  /*5170*/  IMAD.IADD R5, R11, 0x1, R5 ;  /* 0x000000010b057824 */ /* 0x000fe200078e0205 */
[----:B------:R-:W-:Y:S09]  /*5180*/  @!P2 BRA `(.L_x_33) ;  /* 0x000000b0009ca947 */ /* 0x000ff20003800000 */
[----:B------:R-:W0:Y:S01]  /*5190*/  LDC.64 R22, c[0x0][0x5b8] ;  /* 0x00016e00ff167b82 */ /* 0x000e220000000a00 */
[----:B------:R-:W-:Y:S01]  /*51a0*/  ULDC.64 UR4, c[0x0][0x5c0] ;  /* 0x0001700000047ab9 */ /* 0x000fe20000000a00 */
[----:B------:R-:W2:Y:S01]  /*51b0*/  LDL.LU R158, [R1] ;  /* 0x00000000019e7983 */ /* 0x000ea20000300800 */
[----:B------:R-:W-:-:S04]  /*51c0*/  LEA R4, P2, R10, UR4, 0x1 ;  /* 0x000000040a047c11 */ /* 0x000fc8000f8408ff */
[----:B------:R-:W-:Y:S01]  /*51d0*/  LEA.HI.X R5, R10, UR5, R5, 0x1, P2 ;  /* 0x000000050a057c11 */ /* 0x000fe200090f0c05 */
[----:B------:R-:W1:Y:S01]  /*51e0*/  LDC.64 R18, c[0x0][0x5b0] ;  /* 0x00016c00ff127b82 */ /* 0x000e620000000a00 */
[----:B0-----:R-:W-:-:S07]  /*51f0*/  IMAD R157, R20, R22, RZ ;  /* 0x00000016149d7224 */ /* 0x001fce00078e02ff */
[----:B------:R-:W0:Y:S01]  /*5200*/  LDC.64 R20, c[0x0][0x5a8] ;  /* 0x00016a00ff147b82 */ /* 0x000e220000000a00 */
[----:B------:R-:W-:-:S04]  /*5210*/  IMAD.WIDE.U32 R10, R17, R22, R12 ;  /* 0x00000016110a7225 */ /* 0x000fc800078e000c */
[----:B------:R-:W-:Y:S01]  /*5220*/  IMAD R157, R17, R23, R157 ;  /* 0x00000017119d7224 */ /* 0x000fe200078e029d */
[----:B------:R-:W-:Y:S01]  /*5230*/  IADD3 R152, P2, R6, R10, RZ ;  /* 0x0000000a06987210 */ /* 0x000fe20007f5e0ff */
[----:B-1----:R-:W-:-:S03]  /*5240*/  IMAD R23, R9, R18, RZ ;  /* 0x0000001209177224 */ /* 0x002fc600078e02ff */
[----:B------:R-:W-:Y:S01]  /*5250*/  IADD3.X R153, R7, R11, R157, P2, !PT ;  /* 0x0000000b07997210 */ /* 0x000fe200017fe49d */
[C---:B------:R-:W-:Y:S02]  /*5260*/  IMAD R23, R8.reuse, R19, R23 ;  /* 0x0000001308177224 */ /* 0x040fe400078e0217 */
[----:B------:R-:W-:-:S04]  /*5270*/  IMAD.WIDE.U32 R10, R8, R18, R152 ;  /* 0x00000012080a7225 */ /* 0x000fc800078e0098 */
[----:B------:R-:W-:Y:S01]  /*5280*/  IMAD.IADD R9, R11, 0x1, R23 ;  /* 0x000000010b097824 */ /* 0x000fe200078e0217 */
[----:B0-----:R-:W-:-:S04]  /*5290*/  LEA R154, P2, R10, R20, 0x1 ;  /* 0x000000140a9a7211 */ /* 0x001fc800078408ff */
[----:B------:R-:W-:-:S05]  /*52a0*/  LEA.HI.X R155, R10, R21, R9, 0x1, P2 ;  /* 0x000000150a9b7211 */ /* 0x000fca00010f0c09 */
[----:B------:R-:W3:Y:S01]  /*52b0*/  @P1 LDG.E.LTC128B.U16 R156, desc[UR52][R154.64] ;  /* 0x000000349a9c1981 */ /* 0x000ee2000c1e1520 */
[----:B------:R-:W-:Y:S01]  /*52c0*/  IMAD.WIDE.U32 R10, R8, R18, R6 ;  /* 0x00000012080a7225 */ /* 0x000fe200078e0006 */
[----:B------:R-:W-:Y:S03]  /*52d0*/  BSSY B1, `(.L_x_34) ;  /* 0x0000014000017945 */ /* 0x000fe60003800000 */
[----:B---3--:R-:W-:-:S05]  /*52e0*/  HADD2.F32 R9, -RZ, R156.H0_H0 ;  /* 0x2000009cff097230 */ /* 0x008fca0000004100 */
[----:B------:R-:W-:-:S04]  /*52f0*/  FMUL R9, R9, R16 ;  /* 0x0000001009097220 */ /* 0x000fc80000400000 */
[----:B--2---:R-:W-:-:S05]  /*5300*/  FFMA R9, R158, R2, R9 ;  /* 0x000000029e097223 */ /* 0x004fca0000000009 */
[----:B------:R-:W-:-:S05]  /*5310*/  F2FP.F16.F32.PACK_AB R9, RZ, R9 ;  /* 0x00000009ff09723e */ /* 0x000fca00000000ff */
[----:B------:R0:W-:Y:S01]  /*5320*/  @P1 STG.E.U16 desc[UR52][R4.64], R9 ;  /* 0x0000000904001986 */ /* 0x0001e2000c101534 */
[----:B------:R-:W-:-:S04]  /*5330*/  IADD3 R154, P1, R12, R10, RZ ;  /* 0x0000000a0c9a7210 */ /* 0x000fc80007f3e0ff */
[----:B------:R-:W-:-:S03]  /*5340*/  IADD3.X R155, R13, R23, R11, P1, !PT ;  /* 0x000000170d9b7210 */ /* 0x000fc60000ffe40b */
[----:B------:R-:W-:-:S04]  /*5350*/  IMAD.WIDE.U32 R154, R17, R22, R154 ;  /* 0x00000016119a7225 */ /* 0x000fc800078e009a */
[----:B0-----:R-:W-:Y:S01]  /*5360*/  IMAD.IADD R9, R157, 0x1, R155 ;  /* 0x000000019d097824 */ /* 0x001fe200078e029b */
[----:B------:R-:W-:Y:S02]  /*5370*/  LEA R10, P1, R154, R20, 0x1 ;  /* 0x000000149a0a7211 */ /* 0x000fe400078208ff */
[----:B------:R-:W-:Y:S02]  /*5380*/  SHF.L.U64.HI R155, R18, 0x3, R19 ;  /* 0x00000003129b7819 */ /* 0x000fe40000010213 */
[----:B------:R-:W-:Y:S01]  /*5390*/  LEA.HI.X R11, R154, R21, R9, 0x1, P1 ;  /* 0x000000159a0b7211 */ /* 0x000fe200008f0c09 */
[----:B------:R-:W-:Y:S01]  /*53a0*/  IMAD.SHL.U32 R154, R18, 0x8, RZ ;  /* 0x00000008129a7824 */ /* 0x000fe200078e00ff */
[----:B------:R-:W-:-:S03]  /*53b0*/  ISETP.GT.AND P1, PT, R3, 0x1, PT ;  /* 0x000000010300780c */ /* 0x000fc60003f24270 */
[----:B------:R-:W-:Y:S01]  /*53c0*/  IMAD.WIDE.U32 R8, R8, R18, R154 ;  /* 0x0000001208087225 */ /* 0x000fe200078e009a */
[----:B------:R-:W-:Y:S02]  /*53d0*/  ISETP.GT.AND P2, PT, R0, RZ, P1 ;  /* 0x000000ff0000720c */ /* 0x000fe40000f44270 */
[----:B------:R-:W-:-:S11]  /*53e0*/  PRMT R18, R156, 0x7610, R18 ;  /* 0x000076109c127816 */ /* 0x000fd60000000012 */
[----:B------:R-:W-:Y:S05]  /*53f0*/  @!P2 BRA `(.L_x_35) ;  /* 0x000000000004a947 */ /* 0x000fea0003800000 */
[----:B------:R0:W5:Y:S02]  /*5400*/  LDG.E.LTC128B.U16 R18, desc[UR52][R10.64+0x2] ;  /* 0x000002340a127981 */ /* 0x000164000c1e1520 */
.L_x_35:
[----:B------:R-:W-:Y:S05]  /*5410*/  BSYNC B1 ;  /* 0x0000000000017941 */ /* 0x000fea0003800000 */
.L_x_34:
[----:B------:R-:W2:Y:S01]  /*5420*/  LDL.LU R155, [R1+0x4] ;  /* 0x00000400019b7983 */ /* 0x000ea20000300800 */
[----:B-----5:R-:W-:Y:S02]  /*5430*/  HADD2.F32 R19, -RZ, R18.H0_H0 ;  /* 0x20000012ff137230 */ /* 0x020fe40000004100 */
[----:B------:R-:W-:Y:S01]  /*5440*/  IMAD.IADD R23, R23, 0x1, R9 ;  /* 0x0000000117177824 */ /* 0x000fe200078e0209 */
[----:B------:R-:W-:Y:S01]  /*5450*/  ISETP.GT.AND P0, PT, R0, 0x8, P0 ;  /* 0x000000080000780c */ /* 0x000fe20000704270 */
[----:B------:R-:W3:Y:S01]  /*5460*/  LDL.LU R154, [R1+0x8] ;  /* 0x00000800019a7983 */ /* 0x000ee20000300800 */
[----:B------:R-:W-:-:S04]  /*5470*/  FMUL R19, R19, R16 ;  /* 0x0000001013137220 */ /* 0x000fc80000400000 */
[----:B--2---:R-:W-:-:S05]  /*5480*/  FFMA R19, R155, R2, R19 ;  /* 0x000000029b137223 */ /* 0x004fca0000000013 */
[----:B------:R-:W-:-:S05]  /*5490*/  F2FP.F16.F32.PACK_AB R19, RZ, R19 ;  /* 0x00000013ff13723e */ /* 0x000fca00000000ff */
[----:B------:R1:W-:Y:S01]  /*54a0*/  @P2 STG.E.U16 desc[UR52][R4.64+0x2], R19 ;  /* 0x0000021304002986 */ /* 0x0003e2000c101534 */
[----:B------:R-:W-:-:S05]  /*54b0*/  IADD3 R9, P2, R152, R8, RZ ;  /* 0x0000000898097210 */ /* 0x000fca0007f5e0ff */
[----:B------:R-:W-:Y:S01]  /*54c0*/  IMAD.X R153, R23, 0x1, R153, P2 ;  /* 0x0000000117997824 */ /* 0x000fe200010e0699 */
[----:B------:R-:W-:-:S04]  /*54d0*/  LEA R152, P2, R9, R20, 0x1 ;  /* 0x0000001409987211 */ /* 0x000fc800078408ff */
[----:B------:R-:W-:-:S05]  /*54e0*/  LEA.HI.X R153, R9, R21, R153, 0x1, P2 ;  /* 0x0000001509997211 */ /* 0x000fca00010f0c99 */
[----:B------:R-:W2:Y:S01]  /*54f0*/  @P0 LDG.E.LTC128B.U16 R18, desc[UR52][R152.64] ;  /* 0x0000003498120981 */ /* 0x000ea2000c1e1520 */
[----:B------:R-:W-:Y:S01]  /*5500*/  IADD3 R8, P2, P3, R12, R8, R6 ;  /* 0x000000080c087210 */ /* 0x000fe20007b5e006 */
[----:B------:R-:W-:Y:S01]  /*5510*/  BSSY B1, `(.L_x_36) ;  /* 0x0000011000017945 */ /* 0x000fe20003800000 */
[----:B------:R-:W-:Y:S02]  /*5520*/  SHF.L.U64.HI R15, R14, 0x4, R15 ;  /* 0x000000040e0f7819 */ /* 0x000fe4000001020f */
[----:B------:R-:W-:Y:S02]  /*5530*/  IADD3.X R9, R13, R23, R7, P2, P3 ;  /* 0x000000170d097210 */ /* 0x000fe400017e6407 */
[----:B------:R-:W-:Y:S01]  /*5540*/  ISETP.GT.AND P1, PT, R0, 0x8, P1 ;  /* 0x000000080000780c */ /* 0x000fe20000f24270 */
[----:B------:R-:W-:-:S04]  /*5550*/  IMAD.WIDE.U32 R22, R17, R22, R8 ;  /* 0x0000001611167225 */ /* 0x000fc800078e0008 */
[----:B------:R-:W-:Y:S01]  /*5560*/  IMAD.IADD R157, R157, 0x1, R23 ;  /* 0x000000019d9d7824 */ /* 0x000fe200078e0217 */
[----:B------:R-:W-:-:S04]  /*5570*/  LEA R8, P2, R22, R20, 0x1 ;  /* 0x0000001416087211 */ /* 0x000fc800078408ff */
[----:B------:R-:W-:Y:S01]  /*5580*/  LEA.HI.X R9, R22, R21, R157, 0x1, P2 ;  /* 0x0000001516097211 */ /* 0x000fe200010f0c9d */
[----:B--2---:R-:W-:-:S05]  /*5590*/  HADD2.F32 R6, -RZ, R18.H0_H0 ;  /* 0x20000012ff067230 */ /* 0x004fca0000004100 */
[----:B------:R-:W-:-:S04]  /*55a0*/  FMUL R6, R6, R16 ;  /* 0x0000001006067220 */ /* 0x000fc80000400000 */
[----:B---3--:R-:W-:Y:S01]  /*55b0*/  FFMA R12, R154, R2, R6 ;  /* 0x000000029a0c7223 */ /* 0x008fe20000000006 */
[----:B------:R-:W-:-:S04]  /*55c0*/  LEA R6, P2, R14, R4, 0x4 ;  /* 0x000000040e067211 */ /* 0x000fc800078420ff */
[----:B------:R-:W-:Y:S01]  /*55d0*/  F2FP.F16.F32.PACK_AB R12, RZ, R12 ;  /* 0x0000000cff0c723e */ /* 0x000fe200000000ff */
[----:B------:R-:W-:-:S05]  /*55e0*/  IMAD.X R7, R15, 0x1, R5, P2 ;  /* 0x000000010f077824 */ /* 0x000fca00010e0605 */
[----:B------:R1:W-:Y:S01]  /*55f0*/  @P0 STG.E.U16 desc[UR52][R6.64], R12 ;  /* 0x0000000c06000986 */ /* 0x0003e2000c101534 */
[----:B------:R-:W-:Y:S05]  /*5600*/  @!P1 BRA `(.L_x_37) ;  /* 0x0000000000049947 */ /* 0x000fea0003800000 */
[----:B------:R2:W5:Y:S02]  /*5610*/  LDG.E.LTC128B.U16 R18, desc[UR52][R8.64+0x2] ;  /* 0x0000023408127981 */ /* 0x000564000c1e1520 */
.L_x_37:
[----:B------:R-:W-:Y:S05]  /*5620*/  BSYNC B1 ;  /* 0x0000000000017941 */ /* 0x000fea0003800000 */
.L_x_36:
[----:B------:R-:W3:Y:S01]  /*5630*/  LDL.LU R13, [R1+0xc] ;  /* 0x00000c00010d7983 */ /* 0x000ee20000300800 */
[----:B-1---5:R-:W-:Y:S01]  /*5640*/  HADD2.F32 R12, -RZ, R18.H0_H0 ;  /* 0x20000012ff0c7230 */ /* 0x022fe20000004100 */
[----:B------:R-:W-:Y:S01]  /*5650*/  ISETP.GT.AND P0, PT, R3, 0x8, PT ;  /* 0x000000080300780c */ /* 0x000fe20003f04270 */
[----:B------:R-:W-:Y:S03]  /*5660*/  BSSY B1, `(.L_x_38) ;  /* 0x0000009000017945 */ /* 0x000fe60003800000 */
[----:B------:R-:W-:Y:S01]  /*5670*/  FMUL R12, R12, R16 ;  /* 0x000000100c0c7220 */ /* 0x000fe20000400000 */
[----:B------:R-:W-:-:S03]  /*5680*/  ISETP.GT.AND P2, PT, R0, RZ, P0 ;  /* 0x000000ff0000720c */ /* 0x000fc60000744270 */
[----:B---3--:R-:W-:-:S05]  /*5690*/  FFMA R12, R13, R2, R12 ;  /* 0x000000020d0c7223 */ /* 0x008fca000000000c */
[----:B------:R-:W-:-:S05]  /*56a0*/  F2FP.F16.F32.PACK_AB R12, RZ, R12 ;  /* 0x0000000cff0c723e */ /* 0x000fca00000000ff */
[----:B------:R1:W-:Y:S02]  /*56b0*/  @P1 STG.E.U16 desc[UR52][R6.64+0x2], R12 ;  /* 0x0000020c06001986 */ /* 0x0003e4000c101534 */
[----:B-1----:R-:W-:Y:S01]  /*56c0*/  PRMT R12, R18, 0x7610, R12 ;  /* 0x00007610120c7816 */ /* 0x002fe2000000000c */
[----:B------:R-:W-:Y:S06]  /*56d0*/  @!P2 BRA `(.L_x_39) ;  /* 0x000000000004a947 */ /* 0x000fec0003800000 */
[----:B------:R1:W5:Y:S02]  /*56e0*/  LDG.E.LTC128B.U16 R12, desc[UR52][R10.64+0x10] ;  /* 0x000010340a0c7981 */ /* 0x000364000c1e1520 */
.L_x_39:
[----:B------:R-:W-:Y:S05]  /*56f0*/  BSYNC B1 ;  /* 0x0000000000017941 */ /* 0x000fea0003800000 */
.L_x_38:
[----:B------:R-:W3:Y:S01]  /*5700*/  LDL.LU R14, [R1+0x10] ;  /* 0x00001000010e7983 */ /* 0x000ee20000300800 */
[----:B-----5:R-:W-:Y:S01]  /*5710*/  HADD2.F32 R13, -RZ, R12.H0_H0 ;  /* 0x2000000cff0d7230 */ /* 0x020fe20000004100 */
[----:B------:R-:W-:Y:S01]  /*5720*/  ISETP.GT.AND P1, PT, R3, 0x9, PT ;  /* 0x000000090300780c */ /* 0x000fe20003f24270 */
[----:B------:R-:W-:Y:S03]  /*5730*/  BSSY B1, `(.L_x_40) ;  /* 0x0000008000017945 */ /* 0x000fe60003800000 */
[----:B------:R-:W-:Y:S01]  /*5740*/  FMUL R13, R13, R16 ;  /* 0x000000100d0d7220 */ /* 0x000fe20000400000 */
[----:B------:R-:W-:-:S03]  /*5750*/  ISETP.GT.AND P3, PT, R0, RZ, P1 ;  /* 0x000000ff0000720c */ /* 0x000fc60000f64270 */
[----:B---3--:R-:W-:-:S05]  /*5760*/  FFMA R13, R14, R2, R13 ;  /* 0x000000020e0d7223 */ /* 0x008fca000000000d */
[----:B------:R-:W-:-:S05]  /*5770*/  F2FP.F16.F32.PACK_AB R13, RZ, R13 ;  /* 0x0000000dff0d723e */ /* 0x000fca00000000ff */
[----:B------:R3:W-:Y:S01]  /*5780*/  @P2 STG.E.U16 desc[UR52][R4.64+0x10], R13 ;  /* 0x0000100d04002986 */ /* 0x0007e2000c101534 */
[----:B------:R-:W-:Y:S05]  /*5790*/  @!P3 BRA `(.L_x_41) ;  /* 0x000000000004b947 */ /* 0x000fea0003800000 */
[----:B------:R4:W5:Y:S02]  /*57a0*/  LDG.E.LTC128B.U16 R12, desc[UR52][R10.64+0x12] ;  /* 0x000012340a0c7981 */ /* 0x000964000c1e1520 */
.L_x_41:
[----:B------:R-:W-:Y:S05]  /*57b0*/  BSYNC B1 ;  /* 0x0000000000017941 */ /* 0x000fea0003800000 */
.L_x_40:
[----:B------:R-:W2:Y:S01]  /*57c0*/  LDL.LU R14, [R1+0x14] ;  /* 0x00001400010e7983 */ /* 0x000ea20000300800 */
[----:B---3-5:R-:W-:Y:S01]  /*57d0*/  HADD2.F32 R13, -RZ, R12.H0_H0 ;  /* 0x2000000cff0d7230 */ /* 0x028fe20000004100 */
[----:B------:R-:W-:Y:S01]  /*57e0*/  ISETP.GT.AND P0, PT, R0, 0x8, P0 ;  /* 0x000000080000780c */ /* 0x000fe20000704270 */
[----:B------:R-:W-:Y:S03]  /*57f0*/  BSSY B1, `(.L_x_42) ;  /* 0x0000007000017945 */ /* 0x000fe60003800000 */
[----:B------:R-:W-:-:S04]  /*5800*/  FMUL R13, R13, R16 ;  /* 0x000000100d0d7220 */ /* 0x000fc80000400000 */
[----:B--2---:R-:W-:-:S05]  /*5810*/  FFMA R13, R14, R2, R13 ;  /* 0x000000020e0d7223 */ /* 0x004fca000000000d */
[----:B------:R-:W-:-:S05]  /*5820*/  F2FP.F16.F32.PACK_AB R13, RZ, R13 ;  /* 0x0000000dff0d723e */ /* 0x000fca00000000ff */
[----:B------:R2:W-:Y:S01]  /*5830*/  @P3 STG.E.U16 desc[UR52][R4.64+0x12], R13 ;  /* 0x0000120d04003986 */ /* 0x0005e2000c101534 */
[----:B------:R-:W-:Y:S05]  /*5840*/  @!P0 BRA `(.L_x_43) ;  /* 0x0000000000048947 */ /* 0x000fea0003800000 */
[----:B------:R3:W5:Y:S02]  /*5850*/  LDG.E.LTC128B.U16 R12, desc[UR52][R8.64+0x10] ;  /* 0x00001034080c7981 */ /* 0x000764000c1e1520 */
.L_x_43:
[----:B------:R-:W-:Y:S05]  /*5860*/  BSYNC B1 ;  /* 0x0000000000017941 */ /* 0x000fea0003800000 */
.L_x_42:
[----:B------:R-:W4:Y:S01]  /*5870*/  LDL.LU R14, [R1+0x18] ;  /* 0x00001800010e7983 */ /* 0x000f220000300800 */
[----:B--2--5:R-:W-:Y:S01]  /*5880*/  HADD2.F32 R13, -RZ, R12.H0_H0 ;  /* 0x2000000cff0d7230 */ /* 0x024fe20000004100 */
[----:B------:R-:W-:Y:S01]  /*5890*/  ISETP.GT.AND P1, PT, R0, 0x8, P1 ;  /* 0x000000080000780c */ /* 0x000fe20000f24270 */
[----:B------:R-:W-:Y:S03]  /*58a0*/  BSSY B1, `(.L_x_44) ;  /* 0x0000007000017945 */ /* 0x000fe60003800000 */
[----:B------:R-:W-:-:S04]  /*58b0*/  FMUL R13, R13, R16 ;  /* 0x000000100d0d7220 */ /* 0x000fc80000400000 */
[----:B----4-:R-:W-:-:S05]  /*58c0*/  FFMA R13, R14, R2, R13 ;  /* 0x000000020e0d7223 */ /* 0x010fca000000000d */
[----:B------:R-:W-:-:S05]  /*58d0*/  F2FP.F16.F32.PACK_AB R13, RZ, R13 ;  /* 0x0000000dff0d723e */ /* 0x000fca00000000ff */
[----:B------:R2:W-:Y:S01]  /*58e0*/  @P0 STG.E.U16 desc[UR52][R6.64+0x10], R13 ;  /* 0x0000100d06000986 */ /* 0x0005e2000c101534 */
[----:B------:R-:W-:Y:S05]  /*58f0*/  @!P1 BRA `(.L_x_45) ;  /* 0x0000000000049947 */ /* 0x000fea0003800000 */
[----:B------:R4:W5:Y:S02]  /*5900*/  LDG.E.LTC128B.U16 R12, desc[UR52][R8.64+0x12] ;  /* 0x00001234080c7981 */ /* 0x000964000c1e1520 */
.L_x_45:
[----:B------:R-:W-:Y:S05]  /*5910*/  BSYNC B1 ;  /* 0x0000000000017941 */ /* 0x000fea0003800000 */
.L_x_44:
[----:B------:R-:W3:Y:S01]  /*5920*/  LDL.LU R14, [R1+0x1c] ;  /* 0x00001c00010e7983 */ /* 0x000ee20000300800 */
[----:B--2--5:R-:W-:Y:S01]  /*5930*/  HADD2.F32 R13, -RZ, R12.H0_H0 ;  /* 0x2000000cff0d7230 */ /* 0x024fe20000004100 */
        /* <DEDUP_REMOVED lines=9> */
.L_x_47:
[----:B------:R-:W-:Y:S05]  /*59d0*/  BSYNC B1 ;  /* 0x0000000000017941 */ /* 0x000fea0003800000 */
.L_x_46:
[----:B------:R-:W4:Y:S01]  /*59e0*/  LDL.LU R14, [R1+0x20] ;  /* 0x00002000010e7983 */ /* 0x000f220000300800 */
[----:B--2--5:R-:W-:Y:S01]  /*59f0*/  HADD2.F32 R13, -RZ, R12.H0_H0 ;  /* 0x2000000cff0d7230 */ /* 0x024fe20000004100 */
[----:B------:R-:W-:Y:S01]  /*5a00*/  ISETP.GT.AND P1, PT, R3, 0x11, PT ;  /* 0x000000110300780c */ /* 0x000fe20003f24270 */
[----:B------:R-:W-:Y:S03]  /*5a10*/  BSSY B1, `(.L_x_48) ;  /* 0x0000008000017945 */ /* 0x000fe60003800000 */
[----:B------:R-:W-:Y:S01]  /*5a20*/  FMUL R13, R13, R16 ;  /* 0x000000100d0d7220 */ /* 0x000fe20000400000 */
[----:B------:R-:W-:-:S03]  /*5a30*/  ISETP.GT.AND P3, PT, R0, RZ, P1 ;  /* 0x000000ff0000720c */ /* 0x000fc60000f64270 */
[----:B----4-:R-:W-:-:S05]  /*5a40*/  FFMA R13, R14, R2, R13 ;  /* 0x000000020e0d7223 */ /* 0x010fca000000000d */
[----:B------:R-:W-:-:S05]  /*5a50*/  F2FP.F16.F32.PACK_AB R13, RZ, R13 ;  /* 0x0000000dff0d723e */ /* 0x000fca00000000ff */
[----:B------:R2:W-:Y:S01]  /*5a60*/  @P2 STG.E.U16 desc[UR52][R4.64+0x20], R13 ;  /* 0x0000200d04002986 */ /* 0x0005e2000c101534 */
[----:B------:R-:W-:Y:S05]  /*5a70*/  @!P3 BRA `(.L_x_49) ;  /* 0x000000000004b947 */ /* 0x000fea0003800000 */
[----:B------:R4:W5:Y:S02]  /*5a80*/  LDG.E.LTC128B.U16 R12, desc[UR52][R10.64+0x22] ;  /* 0x000022340a0c7981 */ /* 0x000964000c1e1520 */
.L_x_49:
[----:B------:R-:W-:Y:S05]  /*5a90*/  BSYNC B1 ;  /* 0x0000000000017941 */ /* 0x000fea0003800000 */
.L_x_48:
[----:B------:R-:W3:Y:S01]  /*5aa0*/  LDL.LU R14, [R1+0x24] ;  /* 0x00002400010e7983 */ /* 0x000ee20000300800 */
[----:B--2--5:R-:W-:Y:S01]  /*5ab0*/  HADD2.F32 R13, -RZ, R12.H0_H0 ;  /* 0x2000000cff0d7230 */ /* 0x024fe20000004100 */
[----:B------:R-:W-:Y:S01]  /*5ac0*/  ISETP.GT.AND P0, PT, R0, 0x8, P0 ;  /* 0x000000080000780c */ /* 0x000fe20000704270 */
[----:B------:R-:W-:Y:S03]  /*5ad0*/  BSSY B1, `(.L_x_50) ;  /* 0x0000007000017945 */ /* 0x000fe60003800000 */
[----:B------:R-:W-:-:S04]  /*5ae0*/  FMUL R13, R13, R16 ;  /* 0x000000100d0d7220 */ /* 0x000fc80000400000 */
[----:B---3--:R-:W-:-:S05]  /*5af0*/  FFMA R13, R14, R2, R13 ;  /* 0x000000020e0d7223 */ /* 0x008fca000000000d */
[----:B------:R-:W-:-:S05]  /*5b00*/  F2FP.F16.F32.PACK_AB R13, RZ, R13 ;  /* 0x0000000dff0d723e */ /* 0x000fca00000000ff */
[----:B------:R2:W-:Y:S01]  /*5b10*/  @P3 STG.E.U16 desc[UR52][R4.64+0x22], R13 ;  /* 0x0000220d04003986 */ /* 0x0005e2000c101534 */
[----:B------:R-:W-:Y:S05]  /*5b20*/  @!P0 BRA `(.L_x_51) ;  /* 0x0000000000048947 */ /* 0x000fea0003800000 */
[----:B------:R3:W5:Y:S02]  /*5b30*/  LDG.E.LTC128B.U16 R12, desc[UR52][R8.64+0x20] ;  /* 0x00002034080c7981 */ /* 0x000764000c1e1520 */
.L_x_51:
[----:B------:R-:W-:Y:S05]  /*5b40*/  BSYNC B1 ;  /* 0x0000000000017941 */ /* 0x000fea0003800000 */
.L_x_50:
        /* <DEDUP_REMOVED lines=10> */
.L_x_53:
[----:B------:R-:W-:Y:S05]  /*5bf0*/  BSYNC B1 ;  /* 0x0000000000017941 */ /* 0x000fea0003800000 */
.L_x_52:
        /* <DEDUP_REMOVED lines=11> */
.L_x_55:
[----:B------:R-:W-:Y:S05]  /*5cb0*/  BSYNC B1 ;  /* 0x0000000000017941 */ /* 0x000fea0003800000 */
.L_x_54:
        /* <DEDUP_REMOVED lines=11> */
.L_x_57:
[----:B------:R-:W-:Y:S05]  /*5d70*/  BSYNC B1 ;  /* 0x0000000000017941 */ /* 0x000fea0003800000 */
.L_x_56:
        /* <DEDUP_REMOVED lines=10> */
.L_x_59:
[----:B------:R-:W-:Y:S05]  /*5e20*/  BSYNC B1 ;  /* 0x0000000000017941 */ /* 0x000fea0003800000 */
.L_x_58:
        /* <DEDUP_REMOVED lines=10> */
.L_x_61:
[----:B------:R-:W-:Y:S05]  /*5ed0*/  BSYNC B1 ;  /* 0x0000000000017941 */ /* 0x000fea0003800000 */
.L_x_60:
        /* <DEDUP_REMOVED lines=11> */
.L_x_63:
[----:B------:R-:W-:Y:S05]  /*5f90*/  BSYNC B1 ;  /* 0x0000000000017941 */ /* 0x000fea0003800000 */
.L_x_62:
        /* <DEDUP_REMOVED lines=11> */
.L_x_65:
[----:B------:R-:W-:Y:S05]  /*6050*/  BSYNC B1 ;  /* 0x0000000000017941 */ /* 0x000fea0003800000 */
.L_x_64:
        /* <DEDUP_REMOVED lines=10> */
.L_x_67:
[----:B------:R-:W-:Y:S05]  /*6100*/  BSYNC B1 ;  /* 0x0000000000017941 */ /* 0x000fea0003800000 */
.L_x_66:
        /* <DEDUP_REMOVED lines=10> */
.L_x_69:
[----:B------:R-:W-:Y:S05]  /*61b0*/  BSYNC B1 ;  /* 0x0000000000017941 */ /* 0x000fea0003800000 */
.L_x_68:
        /* <DEDUP_REMOVED lines=11> */
.L_x_71:
[----:B------:R-:W-:Y:S05]  /*6270*/  BSYNC B1 ;  /* 0x0000000000017941 */ /* 0x000fea0003800000 */
.L_x_70:
        /* <DEDUP_REMOVED lines=11> */
.L_x_73:
[----:B------:R-:W-:Y:S05]  /*6330*/  BSYNC B1 ;  /* 0x0000000000017941 */ /* 0x000fea0003800000 */
.L_x_72:
        /* <DEDUP_REMOVED lines=10> */
.L_x_75:
[----:B------:R-:W-:Y:S05]  /*63e0*/  BSYNC B1 ;  /* 0x0000000000017941 */ /* 0x000fea0003800000 */
.L_x_74:
        /* <DEDUP_REMOVED lines=10> */
.L_x_77:
[----:B------:R-:W-:Y:S05]  /*6490*/  BSYNC B1 ;  /* 0x0000000000017941 */ /* 0x000fea0003800000 */
.L_x_76:
        /* <DEDUP_REMOVED lines=11> */
.L_x_79:
[----:B------:R-:W-:Y:S05]  /*6550*/  BSYNC B1 ;  /* 0x0000000000017941 */ /* 0x000fea0003800000 */
.L_x_78:
        /* <DEDUP_REMOVED lines=11> */
.L_x_81:
[----:B------:R-:W-:Y:S05]  /*6610*/  BSYNC B1 ;  /* 0x0000000000017941 */ /* 0x000fea0003800000 */
.L_x_80:
        /* <DEDUP_REMOVED lines=10> */
.L_x_83:
[----:B------:R-:W-:Y:S05]  /*66c0*/  BSYNC B1 ;  /* 0x0000000000017941 */ /* 0x000fea0003800000 */
.L_x_82:
        /* <DEDUP_REMOVED lines=10> */
.L_x_85:
[----:B------:R-:W-:Y:S05]  /*6770*/  BSYNC B1 ;  /* 0x0000000000017941 */ /* 0x000fea0003800000 */
.L_x_84:
        /* <DEDUP_REMOVED lines=11> */
.L_x_87:
[----:B------:R-:W-:Y:S05]  /*6830*/  BSYNC B1 ;  /* 0x0000000000017941 */ /* 0x000fea0003800000 */
.L_x_86:
        /* <DEDUP_REMOVED lines=11> */
.L_x_89:
[----:B------:R-:W-:Y:S05]  /*68f0*/  BSYNC B1 ;  /* 0x0000000000017941 */ /* 0x000fea0003800000 */
.L_x_88:
        /* <DEDUP_REMOVED lines=10> */
.L_x_91:
[----:B------:R-:W-:Y:S05]  /*69a0*/  BSYNC B1 ;  /* 0x0000000000017941 */ /* 0x000fea0003800000 */
.L_x_90:
        /* <DEDUP_REMOVED lines=10> */
.L_x_93:
[----:B------:R-:W-:Y:S05]  /*6a50*/  BSYNC B1 ;  /* 0x0000000000017941 */ /* 0x000fea0003800000 */
.L_x_92:
        /* <DEDUP_REMOVED lines=11> */
.L_x_95:
[----:B------:R-:W-:Y:S05]  /*6b10*/  BSYNC B1 ;  /* 0x0000000000017941 */ /* 0x000fea0003800000 */
.L_x_94:
        /* <DEDUP_REMOVED lines=11> */
.L_x_97:
[----:B------:R-:W-:Y:S05]  /*6bd0*/  BSYNC B1 ;  /* 0x0000000000017941 */ /* 0x000fea0003800000 */
.L_x_96:
        /* <DEDUP_REMOVED lines=10> */
.L_x_99:
[----:B------:R-:W-:Y:S05]  /*6c80*/  BSYNC B1 ;  /* 0x0000000000017941 */ /* 0x000fea0003800000 */
.L_x_98:
        /* <DEDUP_REMOVED lines=10> */
.L_x_101:
[----:B------:R-:W-:Y:S05]  /*6d30*/  BSYNC B1 ;  /* 0x0000000000017941 */ /* 0x000fea0003800000 */
.L_x_100:
        /* <DEDUP_REMOVED lines=11> */
.L_x_103:
[----:B------:R-:W-:Y:S05]  /*6df0*/  BSYNC B1 ;  /* 0x0000000000017941 */ /* 0x000fea0003800000 */
.L_x_102:
        /* <DEDUP_REMOVED lines=11> */
.L_x_105:
[----:B------:R-:W-:Y:S05]  /*6eb0*/  BSYNC B1 ;  /* 0x0000000000017941 */ /* 0x000fea0003800000 */
.L_x_104:
        /* <DEDUP_REMOVED lines=10> */
.L_x_107:
[----:B------:R-:W-:Y:S05]  /*6f60*/  BSYNC B1 ;  /* 0x0000000000017941 */ /* 0x000fea0003800000 */
.L_x_106:
        /* <DEDUP_REMOVED lines=10> */
.L_x_109:
[----:B------:R-:W-:Y:S05]  /*7010*/  BSYNC B1 ;  /* 0x0000000000017941 */ /* 0x000fea0003800000 */
.L_x_108:
        /* <DEDUP_REMOVED lines=11> */
.L_x_111:
[----:B------:R-:W-:Y:S05]  /*70d0*/  BSYNC B1 ;  /* 0x0000000000017941 */ /* 0x000fea0003800000 */
.L_x_110:
        /* <DEDUP_REMOVED lines=11> */
.L_x_113:
[----:B------:R-:W-:Y:S05]  /*7190*/  BSYNC B1 ;  /* 0x0000000000017941 */ /* 0x000fea0003800000 */
.L_x_112:
        /* <DEDUP_REMOVED lines=10> */
.L_x_115:
[----:B------:R-:W-:Y:S05]  /*7240*/  BSYNC B1 ;  /* 0x0000000000017941 */ /* 0x000fea0003800000 */
.L_x_114:
        /* <DEDUP_REMOVED lines=10> */
.L_x_117:
[----:B------:R-:W-:Y:S05]  /*72f0*/  BSYNC B1 ;  /* 0x0000000000017941 */ /* 0x000fea0003800000 */
.L_x_116:
        /* <DEDUP_REMOVED lines=11> */
.L_x_119:
[----:B------:R-:W-:Y:S05]  /*73b0*/  BSYNC B1 ;  /* 0x0000000000017941 */ /* 0x000fea0003800000 */
.L_x_118:
        /* <DEDUP_REMOVED lines=11> */
.L_x_121:
[----:B------:R-:W-:Y:S05]  /*7470*/  BSYNC B1 ;  /* 0x0000000000017941 */ /* 0x000fea0003800000 */
.L_x_120:
        /* <DEDUP_REMOVED lines=10> */
.L_x_123:
[----:B------:R-:W-:Y:S05]  /*7520*/  BSYNC B1 ;  /* 0x0000000000017941 */ /* 0x000fea0003800000 */
.L_x_122:
        /* <DEDUP_REMOVED lines=10> */
.L_x_125:
[----:B------:R-:W-:Y:S05]  /*75d0*/  BSYNC B1 ;  /* 0x0000000000017941 */ /* 0x000fea0003800000 */
.L_x_124:
        /* <DEDUP_REMOVED lines=11> */
.L_x_127:
[----:B------:R-:W-:Y:S05]  /*7690*/  BSYNC B1 ;  /* 0x0000000000017941 */ /* 0x000fea0003800000 */
.L_x_126:
        /* <DEDUP_REMOVED lines=11> */
.L_x_129:
[----:B------:R-:W-:Y:S05]  /*7750*/  BSYNC B1 ;  /* 0x0000000000017941 */ /* 0x000fea0003800000 */
.L_x_128:
        /* <DEDUP_REMOVED lines=10> */
.L_x_131:
[----:B------:R-:W-:Y:S05]  /*7800*/  BSYNC B1 ;  /* 0x0000000000017941 */ /* 0x000fea0003800000 */
.L_x_130:
        /* <DEDUP_REMOVED lines=10> */
.L_x_133:
[----:B------:R-:W-:Y:S05]  /*78b0*/  BSYNC B1 ;  /* 0x0000000000017941 */ /* 0x000fea0003800000 */
.L_x_132:
        /* <DEDUP_REMOVED lines=11> */
.L_x_135:
[----:B------:R-:W-:Y:S05]  /*7970*/  BSYNC B1 ;  /* 0x0000000000017941 */ /* 0x000fea0003800000 */
.L_x_134:
        /* <DEDUP_REMOVED lines=11> */
.L_x_137:
[----:B------:R-:W-:Y:S05]  /*7a30*/  BSYNC B1 ;  /* 0x0000000000017941 */ /* 0x000fea0003800000 */
.L_x_136:
        /* <DEDUP_REMOVED lines=10> */
.L_x_139:
[----:B------:R-:W-:Y:S05]  /*7ae0*/  BSYNC B1 ;  /* 0x0000000000017941 */ /* 0x000fea0003800000 */
.L_x_138:
        /* <DEDUP_REMOVED lines=10> */
.L_x_141:
[----:B------:R-:W-:Y:S05]  /*7b90*/  BSYNC B1 ;  /* 0x0000000000017941 */ /* 0x000fea0003800000 */
.L_x_140:
        /* <DEDUP_REMOVED lines=11> */
.L_x_143:
[----:B------:R-:W-:Y:S05]  /*7c50*/  BSYNC B1 ;  /* 0x0000000000017941 */ /* 0x000fea0003800000 */
.L_x_142:
        /* <DEDUP_REMOVED lines=11> */
.L_x_145:
[----:B------:R-:W-:Y:S05]  /*7d10*/  BSYNC B1 ;  /* 0x0000000000017941 */ /* 0x000fea0003800000 */
.L_x_144:
        /* <DEDUP_REMOVED lines=10> */
.L_x_147:
[----:B------:R-:W-:Y:S05]  /*7dc0*/  BSYNC B1 ;  /* 0x0000000000017941 */ /* 0x000fea0003800000 */
.L_x_146:
        /* <DEDUP_REMOVED lines=10> */
.L_x_149:
[----:B------:R-:W-:Y:S05]  /*7e70*/  BSYNC B1 ;  /* 0x0000000000017941 */ /* 0x000fea0003800000 */
.L_x_148:
        /* <DEDUP_REMOVED lines=11> */
.L_x_151:
[----:B------:R-:W-:Y:S05]  /*7f30*/  BSYNC B1 ;  /* 0x0000000000017941 */ /* 0x000fea0003800000 */
.L_x_150:
        /* <DEDUP_REMOVED lines=11> */
.L_x_153:
[----:B------:R-:W-:Y:S05]  /*7ff0*/  BSYNC B1 ;  /* 0x0000000000017941 */ /* 0x000fea0003800000 */
.L_x_152:
        /* <DEDUP_REMOVED lines=10> */
.L_x_155:
[----:B------:R-:W-:Y:S05]  /*80a0*/  BSYNC B1 ;  /* 0x0000000000017941 */ /* 0x000fea0003800000 */
.L_x_154:
        /* <DEDUP_REMOVED lines=10> */
.L_x_157:
[----:B------:R-:W-:Y:S05]  /*8150*/  BSYNC B1 ;  /* 0x0000000000017941 */ /* 0x000fea0003800000 */
.L_x_156:
        /* <DEDUP_REMOVED lines=11> */
.L_x_159:
[----:B------:R-:W-:Y:S05]  /*8210*/  BSYNC B1 ;  /* 0x0000000000017941 */ /* 0x000fea0003800000 */
.L_x_158:
        /* <DEDUP_REMOVED lines=11> */
.L_x_161:
[----:B------:R-:W-:Y:S05]  /*82d0*/  BSYNC B1 ;  /* 0x0000000000017941 */ /* 0x000fea0003800000 */
.L_x_160:
        /* <DEDUP_REMOVED lines=10> */
.L_x_163:
[----:B------:R-:W-:Y:S05]  /*8380*/  BSYNC B1 ;  /* 0x0000000000017941 */ /* 0x000fea0003800000 */
.L_x_162:
        /* <DEDUP_REMOVED lines=10> */
.L_x_165:
[----:B------:R-:W-:Y:S05]  /*8430*/  BSYNC B1 ;  /* 0x0000000000017941 */ /* 0x000fea0003800000 */
.L_x_164:
        /* <DEDUP_REMOVED lines=11> */
.L_x_167:
[----:B------:R-:W-:Y:S05]  /*84f0*/  BSYNC B1 ;  /* 0x0000000000017941 */ /* 0x000fea0003800000 */
.L_x_166:
        /* <DEDUP_REMOVED lines=11> */
.L_x_169:
[----:B------:R-:W-:Y:S05]  /*85b0*/  BSYNC B1 ;  /* 0x0000000000017941 */ /* 0x000fea0003800000 */
.L_x_168:
        /* <DEDUP_REMOVED lines=10> */
.L_x_171:
[----:B------:R-:W-:Y:S05]  /*8660*/  BSYNC B1 ;  /* 0x0000000000017941 */ /* 0x000fea0003800000 */
.L_x_170:
        /* <DEDUP_REMOVED lines=10> */
.L_x_173:
[----:B------:R-:W-:Y:S05]  /*8710*/  BSYNC B1 ;  /* 0x0000000000017941 */ /* 0x000fea0003800000 */
.L_x_172:
        /* <DEDUP_REMOVED lines=11> */
.L_x_175:
[----:B------:R-:W-:Y:S05]  /*87d0*/  BSYNC B1 ;  /* 0x0000000000017941 */ /* 0x000fea0003800000 */
.L_x_174:
        /* <DEDUP_REMOVED lines=11> */
.L_x_177:
[----:B------:R-:W-:Y:S05]  /*8890*/  BSYNC B1 ;  /* 0x0000000000017941 */ /* 0x000fea0003800000 */
.L_x_176:
        /* <DEDUP_REMOVED lines=10> */
.L_x_179:
[----:B------:R-:W-:Y:S05]  /*8940*/  BSYNC B1 ;  /* 0x0000000000017941 */ /* 0x000fea0003800000 */
.L_x_178:
        /* <DEDUP_REMOVED lines=10> */
.L_x_181:
[----:B------:R-:W-:Y:S05]  /*89f0*/  BSYNC B1 ;  /* 0x0000000000017941 */ /* 0x000fea0003800000 */
.L_x_180:
        /* <DEDUP_REMOVED lines=11> */
.L_x_183:
[----:B------:R-:W-:Y:S05]  /*8ab0*/  BSYNC B1 ;  /* 0x0000000000017941 */ /* 0x000fea0003800000 */
.L_x_182:
        /* <DEDUP_REMOVED lines=11> */
.L_x_185:
[----:B------:R-:W-:Y:S05]  /*8b70*/  BSYNC B1 ;  /* 0x0000000000017941 */ /* 0x000fea0003800000 */
.L_x_184:
        /* <DEDUP_REMOVED lines=10> */
.L_x_187:
[----:B------:R-:W-:Y:S05]  /*8c20*/  BSYNC B1 ;  /* 0x0000000000017941 */ /* 0x000fea0003800000 */
.L_x_186:
        /* <DEDUP_REMOVED lines=10> */
.L_x_189:
[----:B------:R-:W-:Y:S05]  /*8cd0*/  BSYNC B1 ;  /* 0x0000000000017941 */ /* 0x000fea0003800000 */
.L_x_188:
        /* <DEDUP_REMOVED lines=11> */
.L_x_191:
[----:B------:R-:W-:Y:S05]  /*8d90*/  BSYNC B1 ;  /* 0x0000000000017941 */ /* 0x000fea0003800000 */
.L_x_190:
        /* <DEDUP_REMOVED lines=11> */
.L_x_193:
[----:B------:R-:W-:Y:S05]  /*8e50*/  BSYNC B1 ;  /* 0x0000000000017941 */ /* 0x000fea0003800000 */
.L_x_192:
        /* <DEDUP_REMOVED lines=10> */
.L_x_195:
[----:B------:R-:W-:Y:S05]  /*8f00*/  BSYNC B1 ;  /* 0x0000000000017941 */ /* 0x000fea0003800000 */
.L_x_194:
        /* <DEDUP_REMOVED lines=10> */
.L_x_197:
[----:B------:R-:W-:Y:S05]  /*8fb0*/  BSYNC B1 ;  /* 0x0000000000017941 */ /* 0x000fea0003800000 */
.L_x_196:
        /* <DEDUP_REMOVED lines=11> */
.L_x_199:
[----:B------:R-:W-:Y:S05]  /*9070*/  BSYNC B1 ;  /* 0x0000000000017941 */ /* 0x000fea0003800000 */
.L_x_198:
        /* <DEDUP_REMOVED lines=11> */
.L_x_201:
[----:B------:R-:W-:Y:S05]  /*9130*/  BSYNC B1 ;  /* 0x0000000000017941 */ /* 0x000fea0003800000 */
.L_x_200:
        /* <DEDUP_REMOVED lines=10> */
.L_x_203:
[----:B------:R-:W-:Y:S05]  /*91e0*/  BSYNC B1 ;  /* 0x0000000000017941 */ /* 0x000fea0003800000 */
.L_x_202:
        /* <DEDUP_REMOVED lines=10> */
.L_x_205:
[----:B------:R-:W-:Y:S05]  /*9290*/  BSYNC B1 ;  /* 0x0000000000017941 */ /* 0x000fea0003800000 */
.L_x_204:
        /* <DEDUP_REMOVED lines=11> */
.L_x_207:
[----:B------:R-:W-:Y:S05]  /*9350*/  BSYNC B1 ;  /* 0x0000000000017941 */ /* 0x000fea0003800000 */
.L_x_206:
        /* <DEDUP_REMOVED lines=11> */
.L_x_209:
[----:B------:R-:W-:Y:S05]  /*9410*/  BSYNC B1 ;  /* 0x0000000000017941 */ /* 0x000fea0003800000 */
.L_x_208:
        /* <DEDUP_REMOVED lines=10> */
.L_x_211:
[----:B------:R-:W-:Y:S05]  /*94c0*/  BSYNC B1 ;  /* 0x0000000000017941 */ /* 0x000fea0003800000 */
.L_x_210:
        /* <DEDUP_REMOVED lines=10> */
.L_x_213:
[----:B------:R-:W-:Y:S05]  /*9570*/  BSYNC B1 ;  /* 0x0000000000017941 */ /* 0x000fea0003800000 */
.L_x_212:
        /* <DEDUP_REMOVED lines=11> */
.L_x_215:
[----:B------:R-:W-:Y:S05]  /*9630*/  BSYNC B1 ;  /* 0x0000000000017941 */ /* 0x000fea0003800000 */
.L_x_214:
        /* <DEDUP_REMOVED lines=11> */
.L_x_217:
[----:B------:R-:W-:Y:S05]  /*96f0*/  BSYNC B1 ;  /* 0x0000000000017941 */ /* 0x000fea0003800000 */
.L_x_216:
        /* <DEDUP_REMOVED lines=10> */
.L_x_219:
[----:B------:R-:W-:Y:S05]  /*97a0*/  BSYNC B1 ;  /* 0x0000000000017941 */ /* 0x000fea0003800000 */
.L_x_218:
        /* <DEDUP_REMOVED lines=10> */
.L_x_221:
[----:B------:R-:W-:Y:S05]  /*9850*/  BSYNC B1 ;  /* 0x0000000000017941 */ /* 0x000fea0003800000 */
.L_x_220:
        /* <DEDUP_REMOVED lines=11> */
.L_x_223:
[----:B------:R-:W-:Y:S05]  /*9910*/  BSYNC B1 ;  /* 0x0000000000017941 */ /* 0x000fea0003800000 */
.L_x_222:
        /* <DEDUP_REMOVED lines=11> */
.L_x_225:
[----:B------:R-:W-:Y:S05]  /*99d0*/  BSYNC B1 ;  /* 0x0000000000017941 */ /* 0x000fea0003800000 */
.L_x_224:
        /* <DEDUP_REMOVED lines=10> */
.L_x_227:
[----:B------:R-:W-:Y:S05]  /*9a80*/  BSYNC B1 ;  /* 0x0000000000017941 */ /* 0x000fea0003800000 */
.L_x_226:
        /* <DEDUP_REMOVED lines=10> */
.L_x_229:
[----:B------:R-:W-:Y:S05]  /*9b30*/  BSYNC B1 ;  /* 0x0000000000017941 */ /* 0x000fea0003800000 */
.L_x_228:
        /* <DEDUP_REMOVED lines=11> */
.L_x_231:
[----:B------:R-:W-:Y:S05]  /*9bf0*/  BSYNC B1 ;  /* 0x0000000000017941 */ /* 0x000fea0003800000 */
.L_x_230:
        /* <DEDUP_REMOVED lines=11> */
.L_x_233:
[----:B------:R-:W-:Y:S05]  /*9cb0*/  BSYNC B1 ;  /* 0x0000000000017941 */ /* 0x000fea0003800000 */
.L_x_232:
        /* <DEDUP_REMOVED lines=10> */
.L_x_235:
[----:B------:R-:W-:Y:S05]  /*9d60*/  BSYNC B1 ;  /* 0x0000000000017941 */ /* 0x000fea0003800000 */
.L_x_234:
        /* <DEDUP_REMOVED lines=10> */
.L_x_237:
[----:B------:R-:W-:Y:S05]  /*9e10*/  BSYNC B1 ;  /* 0x0000000000017941 */ /* 0x000fea0003800000 */
.L_x_236:
        /* <DEDUP_REMOVED lines=11> */
.L_x_239:
[----:B------:R-:W-:Y:S05]  /*9ed0*/  BSYNC B1 ;  /* 0x0000000000017941 */ /* 0x000fea0003800000 */
.L_x_238:
        /* <DEDUP_REMOVED lines=11> */
.L_x_241:
[----:B------:R-:W-:Y:S05]  /*9f90*/  BSYNC B1 ;  /* 0x0000000000017941 */ /* 0x000fea0003800000 */
.L_x_240:
        /* <DEDUP_REMOVED lines=10> */
.L_x_243:
[----:B------:R-:W-:Y:S05]  /*a040*/  BSYNC B1 ;  /* 0x0000000000017941 */ /* 0x000fea0003800000 */
.L_x_242:
        /* <DEDUP_REMOVED lines=10> */
.L_x_245:
[----:B------:R-:W-:Y:S05]  /*a0f0*/  BSYNC B1 ;  /* 0x0000000000017941 */ /* 0x000fea0003800000 */
.L_x_244:
        /* <DEDUP_REMOVED lines=11> */
.L_x_247:
[----:B------:R-:W-:Y:S05]  /*a1b0*/  BSYNC B1 ;  /* 0x0000000000017941 */ /* 0x000fea0003800000 */
.L_x_246:
        /* <DEDUP_REMOVED lines=11> */
.L_x_249:
[----:B------:R-:W-:Y:S05]  /*a270*/  BSYNC B1 ;  /* 0x0000000000017941 */ /* 0x000fea0003800000 */
.L_x_248:
        /* <DEDUP_REMOVED lines=10> */
.L_x_251:
[----:B------:R-:W-:Y:S05]  /*a320*/  BSYNC B1 ;  /* 0x0000000000017941 */ /* 0x000fea0003800000 */
.L_x_250:
        /* <DEDUP_REMOVED lines=10> */
.L_x_253:
[----:B------:R-:W-:Y:S05]  /*a3d0*/  BSYNC B1 ;  /* 0x0000000000017941 */ /* 0x000fea0003800000 */
.L_x_252:
        /* <DEDUP_REMOVED lines=11> */
.L_x_255:
[----:B------:R-:W-:Y:S05]  /*a490*/  BSYNC B1 ;  /* 0x0000000000017941 */ /* 0x000fea0003800000 */
.L_x_254:
        /* <DEDUP_REMOVED lines=11> */
.L_x_257:
[----:B------:R-:W-:Y:S05]  /*a550*/  BSYNC B1 ;  /* 0x0000000000017941 */ /* 0x000fea0003800000 */
.L_x_256:
        /* <DEDUP_REMOVED lines=10> */
.L_x_259:
[----:B------:R-:W-:Y:S05]  /*a600*/  BSYNC B1 ;  /* 0x0000000000017941 */ /* 0x000fea0003800000 */
.L_x_258:
        /* <DEDUP_REMOVED lines=10> */
.L_x_261:
[----:B------:R-:W-:Y:S05]  /*a6b0*/  BSYNC B1 ;  /* 0x0000000000017941 */ /* 0x000fea0003800000 */
.L_x_260:
        /* <DEDUP_REMOVED lines=11> */
.L_x_263:
[----:B------:R-:W-:Y:S05]  /*a770*/  BSYNC B1 ;  /* 0x0000000000017941 */ /* 0x000fea0003800000 */
.L_x_262:
        /* <DEDUP_REMOVED lines=11> */
.L_x_265:
[----:B------:R-:W-:Y:S05]  /*a830*/  BSYNC B1 ;  /* 0x0000000000017941 */ /* 0x000fea0003800000 */
.L_x_264:
        /* <DEDUP_REMOVED lines=10> */
.L_x_267:
[----:B------:R-:W-:Y:S05]  /*a8e0*/  BSYNC B1 ;  /* 0x0000000000017941 */ /* 0x000fea0003800000 */
.L_x_266:
        /* <DEDUP_REMOVED lines=10> */
.L_x_269:
[----:B------:R-:W-:Y:S05]  /*a990*/  BSYNC B1 ;  /* 0x0000000000017941 */ /* 0x000fea0003800000 */
.L_x_268:
        /* <DEDUP_REMOVED lines=11> */
.L_x_271:
[----:B------:R-:W-:Y:S05]  /*aa50*/  BSYNC B1 ;  /* 0x0000000000017941 */ /* 0x000fea0003800000 */
.L_x_270:
        /* <DEDUP_REMOVED lines=11> */
.L_x_273:
[----:B------:R-:W-:Y:S05]  /*ab10*/  BSYNC B1 ;  /* 0x0000000000017941 */ /* 0x000fea0003800000 */
.L_x_272:
        /* <DEDUP_REMOVED lines=10> */
.L_x_275:
[----:B------:R-:W-:Y:S05]  /*abc0*/  BSYNC B1 ;  /* 0x0000000000017941 */ /* 0x000fea0003800000 */
.L_x_274:
        /* <DEDUP_REMOVED lines=10> */
.L_x_277:
[----:B------:R-:W-:Y:S05]  /*ac70*/  BSYNC B1 ;  /* 0x0000000000017941 */ /* 0x000fea0003800000 */
.L_x_276:
        /* <DEDUP_REMOVED lines=11> */
.L_x_279:
[----:B------:R-:W-:Y:S05]  /*ad30*/  BSYNC B1 ;  /* 0x0000000000017941 */ /* 0x000fea0003800000 */
.L_x_278:
        /* <DEDUP_REMOVED lines=11> */
.L_x_281:
[----:B------:R-:W-:Y:S05]  /*adf0*/  BSYNC B1 ;  /* 0x0000000000017941 */ /* 0x000fea0003800000 */
.L_x_280:
        /* <DEDUP_REMOVED lines=10> */
.L_x_283:
[----:B------:R-:W-:Y:S05]  /*aea0*/  BSYNC B1 ;  /* 0x0000000000017941 */ /* 0x000fea0003800000 */
.L_x_282:
        /* <DEDUP_REMOVED lines=10> */
.L_x_285:
[----:B------:R-:W-:Y:S05]  /*af50*/  BSYNC B1 ;  /* 0x0000000000017941 */ /* 0x000fea0003800000 */
.L_x_284:
        /* <DEDUP_REMOVED lines=11> */
.L_x_287:
[----:B------:R-:W-:Y:S05]  /*b010*/  BSYNC B1 ;  /* 0x0000000000017941 */ /* 0x000fea0003800000 */
.L_x_286:
[----:B--2--5:R-:W-:Y:S01]  /*b020*/  HADD2.F32 R13, -RZ, R12.H0_H0 ;  /* 0x2000000cff0d7230 */ /* 0x024fe20000004100 */
[----:B------:R-:W-:Y:S01]  /*b030*/  ISETP.GT.AND P1, PT, R3, 0x101, PT ;  /* 0x000001010300780c */ /* 0x000fe20003f24270 */
[----:B------:R-:W-:Y:S03]  /*b040*/  BSSY B1, `(.L_x_288) ;  /* 0x0000008000017945 */ /* 0x000fe60003800000 */
[----:B------:R-:W-:Y:S01]  /*b050*/  FMUL R13, R13, R16 ;  /* 0x000000100d0d7220 */ /* 0x000fe20000400000 */
[----:B------:R-:W-:-:S03]  /*b060*/  ISETP.GT.AND P3, PT, R0, RZ, P1 ;  /* 0x000000ff0000720c */ /* 0x000fc60000f64270 */
[----:B------:R-:W-:-:S05]  /*b070*/  FFMA R13, R24, R2, R13 ;  /* 0x00000002180d7223 */ /* 0x000fca000000000d */
[----:B------:R-:W-:-:S05]  /*b080*/  F2FP.F16.F32.PACK_AB R13, RZ, R13 ;  /* 0x0000000dff0d723e */ /* 0x000fca00000000ff */
[----:B------:R2:W-:Y:S01]  /*b090*/  @P2 STG.E.U16 desc[UR52][R4.64+0x200], R13 ;  /* 0x0002000d04002986 */ /* 0x0005e2000c101534 */
[----:B------:R-:W-:Y:S05]  /*b0a0*/  @!P3 BRA `(.L_x_289) ;  /* 0x000000000004b947 */ /* 0x000fea0003800000 */
[----:B------:R0:W5:Y:S02]  /*b0b0*/  LDG.E.LTC128B.U16 R12, desc[UR52][R10.64+0x202] ;  /* 0x000202340a0c7981 */ /* 0x000164000c1e1520 */
.L_x_289:
[----:B------:R-:W-:Y:S05]  /*b0c0*/  BSYNC B1 ;  /* 0x0000000000017941 */ /* 0x000fea0003800000 */
.L_x_288:
[----:B--2--5:R-:W-:Y:S01]  /*b0d0*/  HADD2.F32 R13, -RZ, R12.H0_H0 ;  /* 0x2000000cff0d7230 */ /* 0x024fe20000004100 */
[----:B------:R-:W-:Y:S01]  /*b0e0*/  ISETP.GT.AND P0, PT, R0, 0x8, P0 ;  /* 0x000000080000780c */ /* 0x000fe20000704270 */
[----:B------:R-:W-:Y:S03]  /*b0f0*/  BSSY B1, `(.L_x_290) ;  /* 0x0000007000017945 */ /* 0x000fe60003800000 */
[----:B------:R-:W-:-:S04]  /*b100*/  FMUL R14, R13, R16 ;  /* 0x000000100d0e7220 */ /* 0x000fc80000400000 */
[----:B------:R-:W-:-:S05]  /*b110*/  FFMA R14, R25, R2, R14 ;  /* 0x00000002190e7223 */ /* 0x000fca000000000e */
[----:B------:R-:W-:-:S05]  /*b120*/  F2FP.F16.F32.PACK_AB R14, RZ, R14 ;  /* 0x0000000eff0e723e */ /* 0x000fca00000000ff */
[----:B------:R2:W-:Y:S01]  /*b130*/  @P3 STG.E.U16 desc[UR52][R4.64+0x202], R14 ;  /* 0x0002020e04003986 */ /* 0x0005e2000c101534 */
[----:B------:R-:W-:Y:S05]  /*b140*/  @!P0 BRA `(.L_x_291) ;  /* 0x0000000000048947 */ /* 0x000fea0003800000 */
[----:B------:R0:W5:Y:S02]  /*b150*/  LDG.E.LTC128B.U16 R12, desc[UR52][R8.64+0x200] ;  /* 0x00020034080c7981 */ /* 0x000164000c1e1520 */
.L_x_291:
[----:B------:R-:W-:Y:S05]  /*b160*/  BSYNC B1 ;  /* 0x0000000000017941 */ /* 0x000fea0003800000 */
.L_x_290:
[----:B-----5:R-:W-:Y:S01]  /*b170*/  HADD2.F32 R13, -RZ, R12.H0_H0 ;  /* 0x2000000cff0d7230 */ /* 0x020fe20000004100 */
        /* <DEDUP_REMOVED lines=8> */
.L_x_293:
[----:B------:R-:W-:Y:S05]  /*b200*/  BSYNC B1 ;  /* 0x0000000000017941 */ /* 0x000fea0003800000 */
.L_x_292:
[----:B0----5:R-:W-:Y:S01]  /*b210*/  HADD2.F32 R13, -RZ, R12.H0_H0 ;  /* 0x2000000cff0d7230 */ /* 0x021fe20000004100 */
[----:B------:R-:W-:Y:S01]  /*b220*/  ISETP.GT.AND P0, PT, R3, 0x108, PT ;  /* 0x000001080300780c */ /* 0x000fe20003f04270 */
[----:B------:R-:W-:Y:S03]  /*b230*/  BSSY B1, `(.L_x_294) ;  /* 0x0000008000017945 */ /* 0x000fe60003800000 */
[----:B--2---:R-:W-:Y:S01]  /*b240*/  FMUL R14, R13, R16 ;  /* 0x000000100d0e7220 */ /* 0x004fe20000400000 */
[----:B------:R-:W-:-:S03]  /*b250*/  ISETP.GT.AND P2, PT, R0, RZ, P0 ;  /* 0x000000ff0000720c */ /* 0x000fc60000744270 */
[----:B------:R-:W-:-:S05]  /*b260*/  FFMA R14, R27, R2, R14 ;  /* 0x000000021b0e7223 */ /* 0x000fca000000000e */
[----:B------:R-:W-:-:S05]  /*b270*/  F2FP.F16.F32.PACK_AB R14, RZ, R14 ;  /* 0x0000000eff0e723e */ /* 0x000fca00000000ff */
[----:B------:R0:W-:Y:S01]  /*b280*/  @P1 STG.E.U16 desc[UR52][R6.64+0x202], R14 ;  /* 0x0002020e06001986 */ /* 0x0001e2000c101534 */
[----:B------:R-:W-:Y:S05]  /*b290*/  @!P2 BRA `(.L_x_295) ;  /* 0x000000000004a947 */ /* 0x000fea0003800000 */
[----:B------:R2:W5:Y:S02]  /*b2a0*/  LDG.E.LTC128B.U16 R12, desc[UR52][R10.64+0x210] ;  /* 0x000210340a0c7981 */ /* 0x000564000c1e1520 */
.L_x_295:
[----:B------:R-:W-:Y:S05]  /*b2b0*/  BSYNC B1 ;  /* 0x0000000000017941 */ /* 0x000fea0003800000 */
.L_x_294:
[----:B-----5:R-:W-:Y:S01]  /*b2c0*/  HADD2.F32 R13, -RZ, R12.H0_H0 ;  /* 0x2000000cff0d7230 */ /* 0x020fe20000004100 */
        /* <DEDUP_REMOVED lines=9> */
.L_x_297:
[----:B------:R-:W-:Y:S05]  /*b360*/  BSYNC B1 ;  /* 0x0000000000017941 */ /* 0x000fea0003800000 */
.L_x_296:
[----:B0----5:R-:W-:Y:S01]  /*b370*/  HADD2.F32 R13, -RZ, R12.H0_H0 ;  /* 0x2000000cff0d7230 */ /* 0x021fe20000004100 */
        /* <DEDUP_REMOVED lines=8> */
.L_x_299:
[----:B------:R-:W-:Y:S05]  /*b400*/  BSYNC B1 ;  /* 0x0000000000017941 */ /* 0x000fea0003800000 */
.L_x_298:
        /* <DEDUP_REMOVED lines=9> */
.L_x_301:
[----:B------:R-:W-:Y:S05]  /*b4a0*/  BSYNC B1 ;  /* 0x0000000000017941 */ /* 0x000fea0003800000 */
.L_x_300:
[----:B0----5:R-:W-:Y:S01]  /*b4b0*/  HADD2.F32 R13, -RZ, R12.H0_H0 ;  /* 0x2000000cff0d7230 */ /* 0x021fe20000004100 */
        /* <DEDUP_REMOVED lines=9> */
.L_x_303:
[----:B------:R-:W-:Y:S05]  /*b550*/  BSYNC B1 ;  /* 0x0000000000017941 */ /* 0x000fea0003800000 */
.L_x_302:
        /* <DEDUP_REMOVED lines=10> */
.L_x_305:
[----:B------:R-:W-:Y:S05]  /*b600*/  BSYNC B1 ;  /* 0x0000000000017941 */ /* 0x000fea0003800000 */
.L_x_304:
        /* <DEDUP_REMOVED lines=9> */
.L_x_307:
[----:B------:R-:W-:Y:S05]  /*b6a0*/  BSYNC B1 ;  /* 0x0000000000017941 */ /* 0x000fea0003800000 */
.L_x_306:
        /* <DEDUP_REMOVED lines=9> */
.L_x_309:
[----:B------:R-:W-:Y:S05]  /*b740*/  BSYNC B1 ;  /* 0x0000000000017941 */ /* 0x000fea0003800000 */
.L_x_308:
        /* <DEDUP_REMOVED lines=10> */
.L_x_311:
[----:B------:R-:W-:Y:S05]  /*b7f0*/  BSYNC B1 ;  /* 0x0000000000017941 */ /* 0x000fea0003800000 */
.L_x_310:
        /* <DEDUP_REMOVED lines=10> */
.L_x_313:
[----:B------:R-:W-:Y:S05]  /*b8a0*/  BSYNC B1 ;  /* 0x0000000000017941 */ /* 0x000fea0003800000 */
.L_x_312:
        /* <DEDUP_REMOVED lines=9> */
.L_x_315:
[----:B------:R-:W-:Y:S05]  /*b940*/  BSYNC B1 ;  /* 0x0000000000017941 */ /* 0x000fea0003800000 */
.L_x_314:
        /* <DEDUP_REMOVED lines=9> */
.L_x_317:
[----:B------:R-:W-:Y:S05]  /*b9e0*/  BSYNC B1 ;  /* 0x0000000000017941 */ /* 0x000fea0003800000 */
.L_x_316:
        /* <DEDUP_REMOVED lines=10> */
.L_x_319:
[----:B------:R-:W-:Y:S05]  /*ba90*/  BSYNC B1 ;  /* 0x0000000000017941 */ /* 0x000fea0003800000 */
.L_x_318:
        /* <DEDUP_REMOVED lines=10> */
.L_x_321:
[----:B------:R-:W-:Y:S05]  /*bb40*/  BSYNC B1 ;  /* 0x0000000000017941 */ /* 0x000fea0003800000 */
.L_x_320:
        /* <DEDUP_REMOVED lines=9> */
.L_x_323:
[----:B------:R-:W-:Y:S05]  /*bbe0*/  BSYNC B1 ;  /* 0x0000000000017941 */ /* 0x000fea0003800000 */
.L_x_322:
        /* <DEDUP_REMOVED lines=9> */
.L_x_325:
[----:B------:R-:W-:Y:S05]  /*bc80*/  BSYNC B1 ;  /* 0x0000000000017941 */ /* 0x000fea0003800000 */
.L_x_324:
        /* <DEDUP_REMOVED lines=10> */
.L_x_327:
[----:B------:R-:W-:Y:S05]  /*bd30*/  BSYNC B1 ;  /* 0x0000000000017941 */ /* 0x000fea0003800000 */
.L_x_326:
        /* <DEDUP_REMOVED lines=10> */
.L_x_329:
[----:B------:R-:W-:Y:S05]  /*bde0*/  BSYNC B1 ;  /* 0x0000000000017941 */ /* 0x000fea0003800000 */
.L_x_328:
        /* <DEDUP_REMOVED lines=9> */
.L_x_331:
[----:B------:R-:W-:Y:S05]  /*be80*/  BSYNC B1 ;  /* 0x0000000000017941 */ /* 0x000fea0003800000 */
.L_x_330:
        /* <DEDUP_REMOVED lines=9> */
.L_x_333:
[----:B------:R-:W-:Y:S05]  /*bf20*/  BSYNC B1 ;  /* 0x0000000000017941 */ /* 0x000fea0003800000 */
.L_x_332:
        /* <DEDUP_REMOVED lines=10> */
.L_x_335:
[----:B------:R-:W-:Y:S05]  /*bfd0*/  BSYNC B1 ;  /* 0x0000000000017941 */ /* 0x000fea0003800000 */
.L_x_334:
        /* <DEDUP_REMOVED lines=10> */
.L_x_337:
[----:B------:R-:W-:Y:S05]  /*c080*/  BSYNC B1 ;  /* 0x0000000000017941 */ /* 0x000fea0003800000 */
.L_x_336:
        /* <DEDUP_REMOVED lines=9> */
.L_x_339:
[----:B------:R-:W-:Y:S05]  /*c120*/  BSYNC B1 ;  /* 0x0000000000017941 */ /* 0x000fea0003800000 */
.L_x_338:
        /* <DEDUP_REMOVED lines=9> */
.L_x_341:
[----:B------:R-:W-:Y:S05]  /*c1c0*/  BSYNC B1 ;  /* 0x0000000000017941 */ /* 0x000fea0003800000 */
.L_x_340:
        /* <DEDUP_REMOVED lines=10> */
.L_x_343:
[----:B------:R-:W-:Y:S05]  /*c270*/  BSYNC B1 ;  /* 0x0000000000017941 */ /* 0x000fea0003800000 */
.L_x_342:
        /* <DEDUP_REMOVED lines=10> */
.L_x_345:
[----:B------:R-:W-:Y:S05]  /*c320*/  BSYNC B1 ;  /* 0x0000000000017941 */ /* 0x000fea0003800000 */
.L_x_344:
        /* <DEDUP_REMOVED lines=9> */
.L_x_347:
[----:B------:R-:W-:Y:S05]  /*c3c0*/  BSYNC B1 ;  /* 0x0000000000017941 */ /* 0x000fea0003800000 */
.L_x_346:
        /* <DEDUP_REMOVED lines=9> */
.L_x_349:
[----:B------:R-:W-:Y:S05]  /*c460*/  BSYNC B1 ;  /* 0x0000000000017941 */ /* 0x000fea0003800000 */
.L_x_348:
        /* <DEDUP_REMOVED lines=10> */
.L_x_351:
[----:B------:R-:W-:Y:S05]  /*c510*/  BSYNC B1 ;  /* 0x0000000000017941 */ /* 0x000fea0003800000 */
.L_x_350:
        /* <DEDUP_REMOVED lines=10> */
.L_x_353:
[----:B------:R-:W-:Y:S05]  /*c5c0*/  BSYNC B1 ;  /* 0x0000000000017941 */ /* 0x000fea0003800000 */
.L_x_352:
        /* <DEDUP_REMOVED lines=9> */
.L_x_355:
[----:B------:R-:W-:Y:S05]  /*c660*/  BSYNC B1 ;  /* 0x0000000000017941 */ /* 0x000fea0003800000 */
.L_x_354:
        /* <DEDUP_REMOVED lines=9> */
.L_x_357:
[----:B------:R-:W-:Y:S05]  /*c700*/  BSYNC B1 ;  /* 0x0000000000017941 */ /* 0x000fea0003800000 */
.L_x_356:
        /* <DEDUP_REMOVED lines=10> */
.L_x_359:
[----:B------:R-:W-:Y:S05]  /*c7b0*/  BSYNC B1 ;  /* 0x0000000000017941 */ /* 0x000fea0003800000 */
.L_x_358:
        /* <DEDUP_REMOVED lines=10> */
.L_x_361:
[----:B------:R-:W-:Y:S05]  /*c860*/  BSYNC B1 ;  /* 0x0000000000017941 */ /* 0x000fea0003800000 */
.L_x_360:
        /* <DEDUP_REMOVED lines=9> */
.L_x_363:
[----:B------:R-:W-:Y:S05]  /*c900*/  BSYNC B1 ;  /* 0x0000000000017941 */ /* 0x000fea0003800000 */
.L_x_362:
        /* <DEDUP_REMOVED lines=9> */
.L_x_365:
[----:B------:R-:W-:Y:S05]  /*c9a0*/  BSYNC B1 ;  /* 0x0000000000017941 */ /* 0x000fea0003800000 */
.L_x_364:
        /* <DEDUP_REMOVED lines=10> */
.L_x_367:
[----:B------:R-:W-:Y:S05]  /*ca50*/  BSYNC B1 ;  /* 0x0000000000017941 */ /* 0x000fea0003800000 */
.L_x_366:
        /* <DEDUP_REMOVED lines=10> */
.L_x_369:
[----:B------:R-:W-:Y:S05]  /*cb00*/  BSYNC B1 ;  /* 0x0000000000017941 */ /* 0x000fea0003800000 */
.L_x_368:
        /* <DEDUP_REMOVED lines=9> */
.L_x_371:
[----:B------:R-:W-:Y:S05]  /*cba0*/  BSYNC B1 ;  /* 0x0000000000017941 */ /* 0x000fea0003800000 */
.L_x_370:
        /* <DEDUP_REMOVED lines=9> */
.L_x_373:
[----:B------:R-:W-:Y:S05]  /*cc40*/  BSYNC B1 ;  /* 0x0000000000017941 */ /* 0x000fea0003800000 */
.L_x_372:
        /* <DEDUP_REMOVED lines=10> */
.L_x_375:
[----:B------:R-:W-:Y:S05]  /*ccf0*/  BSYNC B1 ;  /* 0x0000000000017941 */ /* 0x000fea0003800000 */
.L_x_374:
        /* <DEDUP_REMOVED lines=10> */
.L_x_377:
[----:B------:R-:W-:Y:S05]  /*cda0*/  BSYNC B1 ;  /* 0x0000000000017941 */ /* 0x000fea0003800000 */
.L_x_376:
        /* <DEDUP_REMOVED lines=9> */
.L_x_379:
[----:B------:R-:W-:Y:S05]  /*ce40*/  BSYNC B1 ;  /* 0x0000000000017941 */ /* 0x000fea0003800000 */
.L_x_378:
        /* <DEDUP_REMOVED lines=9> */
.L_x_381:
[----:B------:R-:W-:Y:S05]  /*cee0*/  BSYNC B1 ;  /* 0x0000000000017941 */ /* 0x000fea0003800000 */
.L_x_380:
        /* <DEDUP_REMOVED lines=10> */
.L_x_383:
[----:B------:R-:W-:Y:S05]  /*cf90*/  BSYNC B1 ;  /* 0x0000000000017941 */ /* 0x000fea0003800000 */
.L_x_382:
        /* <DEDUP_REMOVED lines=10> */
.L_x_385:
[----:B------:R-:W-:Y:S05]  /*d040*/  BSYNC B1 ;  /* 0x0000000000017941 */ /* 0x000fea0003800000 */
.L_x_384:
        /* <DEDUP_REMOVED lines=9> */
.L_x_387:
[----:B------:R-:W-:Y:S05]  /*d0e0*/  BSYNC B1 ;  /* 0x0000000000017941 */ /* 0x000fea0003800000 */
.L_x_386:
        /* <DEDUP_REMOVED lines=9> */
.L_x_389:
[----:B------:R-:W-:Y:S05]  /*d180*/  BSYNC B1 ;  /* 0x0000000000017941 */ /* 0x000fea0003800000 */
.L_x_388:
        /* <DEDUP_REMOVED lines=10> */
.L_x_391:
[----:B------:R-:W-:Y:S05]  /*d230*/  BSYNC B1 ;  /* 0x0000000000017941 */ /* 0x000fea0003800000 */
.L_x_390:
        /* <DEDUP_REMOVED lines=10> */
.L_x_393:
[----:B------:R-:W-:Y:S05]  /*d2e0*/  BSYNC B1 ;  /* 0x0000000000017941 */ /* 0x000fea0003800000 */
.L_x_392:
        /* <DEDUP_REMOVED lines=9> */
.L_x_395:
[----:B------:R-:W-:Y:S05]  /*d380*/  BSYNC B1 ;  /* 0x0000000000017941 */ /* 0x000fea0003800000 */
.L_x_394:
        /* <DEDUP_REMOVED lines=9> */
.L_x_397:
[----:B------:R-:W-:Y:S05]  /*d420*/  BSYNC B1 ;  /* 0x0000000000017941 */ /* 0x000fea0003800000 */
.L_x_396:
        /* <DEDUP_REMOVED lines=10> */
.L_x_399:
[----:B------:R-:W-:Y:S05]  /*d4d0*/  BSYNC B1 ;  /* 0x0000000000017941 */ /* 0x000fea0003800000 */
.L_x_398:
        /* <DEDUP_REMOVED lines=10> */
.L_x_401:
[----:B------:R-:W-:Y:S05]  /*d580*/  BSYNC B1 ;  /* 0x0000000000017941 */ /* 0x000fea0003800000 */
.L_x_400:
        /* <DEDUP_REMOVED lines=9> */
.L_x_403:
[----:B------:R-:W-:Y:S05]  /*d620*/  BSYNC B1 ;  /* 0x0000000000017941 */ /* 0x000fea0003800000 */
.L_x_402:
        /* <DEDUP_REMOVED lines=9> */
.L_x_405:
[----:B------:R-:W-:Y:S05]  /*d6c0*/  BSYNC B1 ;  /* 0x0000000000017941 */ /* 0x000fea0003800000 */
.L_x_404:
        /* <DEDUP_REMOVED lines=10> */
.L_x_407:
[----:B------:R-:W-:Y:S05]  /*d770*/  BSYNC B1 ;  /* 0x0000000000017941 */ /* 0x000fea0003800000 */
.L_x_406:
        /* <DEDUP_REMOVED lines=10> */
.L_x_409:
[----:B------:R-:W-:Y:S05]  /*d820*/  BSYNC B1 ;  /* 0x0000000000017941 */ /* 0x000fea0003800000 */
.L_x_408:
        /* <DEDUP_REMOVED lines=9> */
.L_x_411:
[----:B------:R-:W-:Y:S05]  /*d8c0*/  BSYNC B1 ;  /* 0x0000000000017941 */ /* 0x000fea0003800000 */
.L_x_410:
        /* <DEDUP_REMOVED lines=9> */
.L_x_413:
[----:B------:R-:W-:Y:S05]  /*d960*/  BSYNC B1 ;  /* 0x0000000000017941 */ /* 0x000fea0003800000 */
.L_x_412:
        /* <DEDUP_REMOVED lines=10> */
.L_x_415:
[----:B------:R-:W-:Y:S05]  /*da10*/  BSYNC B1 ;  /* 0x0000000000017941 */ /* 0x000fea0003800000 */
.L_x_414:
        /* <DEDUP_REMOVED lines=10> */
.L_x_417:
[----:B------:R-:W-:Y:S05]  /*dac0*/  BSYNC B1 ;  /* 0x0000000000017941 */ /* 0x000fea0003800000 */
.L_x_416:
        /* <DEDUP_REMOVED lines=9> */
.L_x_419:
[----:B------:R-:W-:Y:S05]  /*db60*/  BSYNC B1 ;  /* 0x0000000000017941 */ /* 0x000fea0003800000 */
.L_x_418:
        /* <DEDUP_REMOVED lines=9> */
.L_x_421:
[----:B------:R-:W-:Y:S05]  /*dc00*/  BSYNC B1 ;  /* 0x0000000000017941 */ /* 0x000fea0003800000 */
.L_x_420:
        /* <DEDUP_REMOVED lines=10> */
.L_x_423:
[----:B------:R-:W-:Y:S05]  /*dcb0*/  BSYNC B1 ;  /* 0x0000000000017941 */ /* 0x000fea0003800000 */
.L_x_422:
        /* <DEDUP_REMOVED lines=10> */
.L_x_425:
[----:B------:R-:W-:Y:S05]  /*dd60*/  BSYNC B1 ;  /* 0x0000000000017941 */ /* 0x000fea0003800000 */
.L_x_424:
        /* <DEDUP_REMOVED lines=9> */
.L_x_427:
[----:B------:R-:W-:Y:S05]  /*de00*/  BSYNC B1 ;  /* 0x0000000000017941 */ /* 0x000fea0003800000 */
.L_x_426:
        /* <DEDUP_REMOVED lines=9> */
.L_x_429:
[----:B------:R-:W-:Y:S05]  /*dea0*/  BSYNC B1 ;  /* 0x0000000000017941 */ /* 0x000fea0003800000 */
.L_x_428:
        /* <DEDUP_REMOVED lines=10> */
.L_x_431:
[----:B------:R-:W-:Y:S05]  /*df50*/  BSYNC B1 ;  /* 0x0000000000017941 */ /* 0x000fea0003800000 */
.L_x_430:
        /* <DEDUP_REMOVED lines=10> */
.L_x_433:
[----:B------:R-:W-:Y:S05]  /*e000*/  BSYNC B1 ;  /* 0x0000000000017941 */ /* 0x000fea0003800000 */
.L_x_432:
        /* <DEDUP_REMOVED lines=9> */
.L_x_435:
[----:B------:R-:W-:Y:S05]  /*e0a0*/  BSYNC B1 ;  /* 0x0000000000017941 */ /* 0x000fea0003800000 */
.L_x_434:
        /* <DEDUP_REMOVED lines=9> */
.L_x_437:
[----:B------:R-:W-:Y:S05]  /*e140*/  BSYNC B1 ;  /* 0x0000000000017941 */ /* 0x000fea0003800000 */
.L_x_436:
        /* <DEDUP_REMOVED lines=10> */
.L_x_439:
[----:B------:R-:W-:Y:S05]  /*e1f0*/  BSYNC B1 ;  /* 0x0000000000017941 */ /* 0x000fea0003800000 */
.L_x_438:
        /* <DEDUP_REMOVED lines=10> */
.L_x_441:
[----:B------:R-:W-:Y:S05]  /*e2a0*/  BSYNC B1 ;  /* 0x0000000000017941 */ /* 0x000fea0003800000 */
.L_x_440:
        /* <DEDUP_REMOVED lines=9> */
.L_x_443:
[----:B------:R-:W-:Y:S05]  /*e340*/  BSYNC B1 ;  /* 0x0000000000017941 */ /* 0x000fea0003800000 */
.L_x_442:
        /* <DEDUP_REMOVED lines=9> */
.L_x_445:
[----:B------:R-:W-:Y:S05]  /*e3e0*/  BSYNC B1 ;  /* 0x0000000000017941 */ /* 0x000fea0003800000 */
.L_x_444:
        /* <DEDUP_REMOVED lines=10> */
.L_x_447:
[----:B------:R-:W-:Y:S05]  /*e490*/  BSYNC B1 ;  /* 0x0000000000017941 */ /* 0x000fea0003800000 */
.L_x_446:
        /* <DEDUP_REMOVED lines=10> */
.L_x_449:
[----:B------:R-:W-:Y:S05]  /*e540*/  BSYNC B1 ;  /* 0x0000000000017941 */ /* 0x000fea0003800000 */
.L_x_448:
        /* <DEDUP_REMOVED lines=9> */
.L_x_451:
[----:B------:R-:W-:Y:S05]  /*e5e0*/  BSYNC B1 ;  /* 0x0000000000017941 */ /* 0x000fea0003800000 */
.L_x_450:
        /* <DEDUP_REMOVED lines=9> */
.L_x_453:
[----:B------:R-:W-:Y:S05]  /*e680*/  BSYNC B1 ;  /* 0x0000000000017941 */ /* 0x000fea0003800000 */
.L_x_452:
        /* <DEDUP_REMOVED lines=10> */
.L_x_455:
[----:B------:R-:W-:Y:S05]  /*e730*/  BSYNC B1 ;  /* 0x0000000000017941 */ /* 0x000fea0003800000 */
.L_x_454:
        /* <DEDUP_REMOVED lines=10> */
.L_x_457:
[----:B------:R-:W-:Y:S05]  /*e7e0*/  BSYNC B1 ;  /* 0x0000000000017941 */ /* 0x000fea0003800000 */
.L_x_456:
        /* <DEDUP_REMOVED lines=9> */
.L_x_459:
[----:B------:R-:W-:Y:S05]  /*e880*/  BSYNC B1 ;  /* 0x0000000000017941 */ /* 0x000fea0003800000 */
.L_x_458:
        /* <DEDUP_REMOVED lines=9> */
.L_x_461:
[----:B------:R-:W-:Y:S05]  /*e920*/  BSYNC B1 ;  /* 0x0000000000017941 */ /* 0x000fea0003800000 */
.L_x_460:
        /* <DEDUP_REMOVED lines=10> */
.L_x_463:
[----:B------:R-:W-:Y:S05]  /*e9d0*/  BSYNC B1 ;  /* 0x0000000000017941 */ /* 0x000fea0003800000 */
.L_x_462:
        /* <DEDUP_REMOVED lines=10> */
.L_x_465:
[----:B------:R-:W-:Y:S05]  /*ea80*/  BSYNC B1 ;  /* 0x0000000000017941 */ /* 0x000fea0003800000 */
.L_x_464:
        /* <DEDUP_REMOVED lines=9> */
.L_x_467:
[----:B------:R-:W-:Y:S05]  /*eb20*/  BSYNC B1 ;  /* 0x0000000000017941 */ /* 0x000fea0003800000 */
.L_x_466:
        /* <DEDUP_REMOVED lines=9> */
.L_x_469:
[----:B------:R-:W-:Y:S05]  /*ebc0*/  BSYNC B1 ;  /* 0x0000000000017941 */ /* 0x000fea0003800000 */
.L_x_468:
        /* <DEDUP_REMOVED lines=10> */
.L_x_471:
[----:B------:R-:W-:Y:S05]  /*ec70*/  BSYNC B1 ;  /* 0x0000000000017941 */ /* 0x000fea0003800000 */
.L_x_470:
        /* <DEDUP_REMOVED lines=10> */
.L_x_473:
[----:B------:R-:W-:Y:S05]  /*ed20*/  BSYNC B1 ;  /* 0x0000000000017941 */ /* 0x000fea0003800000 */
.L_x_472:
        /* <DEDUP_REMOVED lines=9> */
.L_x_475:
[----:B------:R-:W-:Y:S05]  /*edc0*/  BSYNC B1 ;  /* 0x0000000000017941 */ /* 0x000fea0003800000 */
.L_x_474:
        /* <DEDUP_REMOVED lines=9> */
.L_x_477:
[----:B------:R-:W-:Y:S05]  /*ee60*/  BSYNC B1 ;  /* 0x0000000000017941 */ /* 0x000fea0003800000 */
.L_x_476:
        /* <DEDUP_REMOVED lines=10> */
.L_x_479:
[----:B------:R-:W-:Y:S05]  /*ef10*/  BSYNC B1 ;  /* 0x0000000000017941 */ /* 0x000fea0003800000 */
.L_x_478:
        /* <DEDUP_REMOVED lines=10> */
.L_x_481:
[----:B------:R-:W-:Y:S05]  /*efc0*/  BSYNC B1 ;  /* 0x0000000000017941 */ /* 0x000fea0003800000 */
.L_x_480:
        /* <DEDUP_REMOVED lines=9> */
.L_x_483:
[----:B------:R-:W-:Y:S05]  /*f060*/  BSYNC B1 ;  /* 0x0000000000017941 */ /* 0x000fea0003800000 */
.L_x_482:
        /* <DEDUP_REMOVED lines=9> */
.L_x_485:
[----:B------:R-:W-:Y:S05]  /*f100*/  BSYNC B1 ;  /* 0x0000000000017941 */ /* 0x000fea0003800000 */
.L_x_484:
        /* <DEDUP_REMOVED lines=10> */
.L_x_487:
[----:B------:R-:W-:Y:S05]  /*f1b0*/  BSYNC B1 ;  /* 0x0000000000017941 */ /* 0x000fea0003800000 */
.L_x_486:
        /* <DEDUP_REMOVED lines=10> */
.L_x_489:
[----:B------:R-:W-:Y:S05]  /*f260*/  BSYNC B1 ;  /* 0x0000000000017941 */ /* 0x000fea0003800000 */
.L_x_488:
        /* <DEDUP_REMOVED lines=9> */
.L_x_491:
[----:B------:R-:W-:Y:S05]  /*f300*/  BSYNC B1 ;  /* 0x0000000000017941 */ /* 0x000fea0003800000 */
.L_x_490:
        /* <DEDUP_REMOVED lines=9> */
.L_x_493:
[----:B------:R-:W-:Y:S05]  /*f3a0*/  BSYNC B1 ;  /* 0x0000000000017941 */ /* 0x000fea0003800000 */
.L_x_492:
        /* <DEDUP_REMOVED lines=10> */
.L_x_495:
[----:B------:R-:W-:Y:S05]  /*f450*/  BSYNC B1 ;  /* 0x0000000000017941 */ /* 0x000fea0003800000 */
.L_x_494:
        /* <DEDUP_REMOVED lines=10> */
.L_x_497:
[----:B------:R-:W-:Y:S05]  /*f500*/  BSYNC B1 ;  /* 0x0000000000017941 */ /* 0x000fea0003800000 */
.L_x_496:
        /* <DEDUP_REMOVED lines=9> */
.L_x_499:
[----:B------:R-:W-:Y:S05]  /*f5a0*/  BSYNC B1 ;  /* 0x0000000000017941 */ /* 0x000fea0003800000 */
.L_x_498:
        /* <DEDUP_REMOVED lines=9> */
.L_x_501:
[----:B------:R-:W-:Y:S05]  /*f640*/  BSYNC B1 ;  /* 0x0000000000017941 */ /* 0x000fea0003800000 */
.L_x_500:
        /* <DEDUP_REMOVED lines=10> */
.L_x_503:
[----:B------:R-:W-:Y:S05]  /*f6f0*/  BSYNC B1 ;  /* 0x0000000000017941 */ /* 0x000fea0003800000 */
.L_x_502:
        /* <DEDUP_REMOVED lines=10> */
.L_x_505:
[----:B------:R-:W-:Y:S05]  /*f7a0*/  BSYNC B1 ;  /* 0x0000000000017941 */ /* 0x000fea0003800000 */
.L_x_504:
        /* <DEDUP_REMOVED lines=9> */
.L_x_507:
[----:B------:R-:W-:Y:S05]  /*f840*/  BSYNC B1 ;  /* 0x0000000000017941 */ /* 0x000fea0003800000 */
.L_x_506:
        /* <DEDUP_REMOVED lines=9> */
.L_x_509:
[----:B------:R-:W-:Y:S05]  /*f8e0*/  BSYNC B1 ;  /* 0x0000000000017941 */ /* 0x000fea0003800000 */
.L_x_508:
        /* <DEDUP_REMOVED lines=10> */
.L_x_511:
[----:B------:R-:W-:Y:S05]  /*f990*/  BSYNC B1 ;  /* 0x0000000000017941 */ /* 0x000fea0003800000 */
.L_x_510:
        /* <DEDUP_REMOVED lines=10> */
.L_x_513:
[----:B------:R-:W-:Y:S05]  /*fa40*/  BSYNC B1 ;  /* 0x0000000000017941 */ /* 0x000fea0003800000 */
.L_x_512:
        /* <DEDUP_REMOVED lines=9> */
.L_x_515:
[----:B------:R-:W-:Y:S05]  /*fae0*/  BSYNC B1 ;  /* 0x0000000000017941 */ /* 0x000fea0003800000 */
.L_x_514:
        /* <DEDUP_REMOVED lines=9> */
.L_x_517:
[----:B------:R-:W-:Y:S05]  /*fb80*/  BSYNC B1 ;  /* 0x0000000000017941 */ /* 0x000fea0003800000 */
.L_x_516:
        /* <DEDUP_REMOVED lines=10> */
.L_x_519:
[----:B------:R-:W-:Y:S05]  /*fc30*/  BSYNC B1 ;  /* 0x0000000000017941 */ /* 0x000fea0003800000 */
.L_x_518:
        /* <DEDUP_REMOVED lines=10> */
.L_x_521:
[----:B------:R-:W-:Y:S05]  /*fce0*/  BSYNC B1 ;  /* 0x0000000000017941 */ /* 0x000fea0003800000 */
.L_x_520:
        /* <DEDUP_REMOVED lines=9> */
.L_x_523:
[----:B------:R-:W-:Y:S05]  /*fd80*/  BSYNC B1 ;  /* 0x0000000000017941 */ /* 0x000fea0003800000 */
.L_x_522:
        /* <DEDUP_REMOVED lines=9> */
.L_x_525:
[----:B------:R-:W-:Y:S05]  /*fe20*/  BSYNC B1 ;  /* 0x0000000000017941 */ /* 0x000fea0003800000 */
.L_x_524:
        /* <DEDUP_REMOVED lines=10> */
.L_x_527:
[----:B------:R-:W-:Y:S05]  /*fed0*/  BSYNC B1 ;  /* 0x0000000000017941 */ /* 0x000fea0003800000 */
.L_x_526:
        /* <DEDUP_REMOVED lines=10> */
.L_x_529:
[----:B------:R-:W-:Y:S05]  /*ff80*/  BSYNC B1 ;  /* 0x0000000000017941 */ /* 0x000fea0003800000 */
.L_x_528:
        /* <DEDUP_REMOVED lines=9> */
.L_x_531:
[----:B------:R-:W-:Y:S05]  /*10020*/  BSYNC B1 ;  /* 0x0000000000017941 */ /* 0x000fea0003800000 */
.L_x_530:
        /* <DEDUP_REMOVED lines=9> */
.L_x_533:
[----:B------:R-:W-:Y:S05]  /*100c0*/  BSYNC B1 ;  /* 0x0000000000017941 */ /* 0x000fea0003800000 */
.L_x_532:
        /* <DEDUP_REMOVED lines=10> */
.L_x_535:
[----:B------:R-:W-:Y:S05]  /*10170*/  BSYNC B1 ;  /* 0x0000000000017941 */ /* 0x000fea0003800000 */
.L_x_534:
        /* <DEDUP_REMOVED lines=10> */
.L_x_537:
[----:B------:R-:W-:Y:S05]  /*10220*/  BSYNC B1 ;  /* 0x0000000000017941 */ /* 0x000fea0003800000 */
.L_x_536:
[----:B-----5:R-:W-:Y:S01]  /*10230*/  HADD2.F32 R3, -RZ, R12.H0_H0 ;  /* 0x2000000cff037230 */ /* 0x020fe20000004100 */
[----:B------:R-:W-:Y:S01]  /*10240*/  ISETP.GT.AND P0, PT, R0, 0x8, P0 ;  /* 0x000000080000780c */ /* 0x000fe20000704270 */
[----:B------:R-:W-:Y:S03]  /*10250*/  BSSY B1, `(.L_x_538) ;  /* 0x0000007000017945 */ /* 0x000fe60003800000 */
[----:B0123--:R-:W-:-:S04]  /*10260*/  FMUL R10, R3, R16 ;  /* 0x00000010030a7220 */ /* 0x00ffc80000400000 */
[----:B------:R-:W-:-:S05]  /*10270*/  FFMA R10, R149, R2, R10 ;  /* 0x00000002950a7223 */ /* 0x000fca000000000a */
[----:B------:R-:W-:-:S05]  /*10280*/  F2FP.F16.F32.PACK_AB R10, RZ, R10 ;  /* 0x0000000aff0a723e */ /* 0x000fca00000000ff */
[----:B------:R0:W-:Y:S01]  /*10290*/  @P3 STG.E.U16 desc[UR52][R4.64+0x3f2], R10 ;  /* 0x0003f20a04003986 */ /* 0x0001e2000c101534 */
[----:B------:R-:W-:Y:S05]  /*102a0*/  @!P0 BRA `(.L_x_539) ;  /* 0x0000000000048947 */ /* 0x000fea0003800000 */
[----:B------:R1:W5:Y:S02]  /*102b0*/  LDG.E.LTC128B.U16 R12, desc[UR52][R8.64+0x3f0] ;  /* 0x0003f034080c7981 */ /* 0x000364000c1e1520 */
.L_x_539:
[----:B------:R-:W-:Y:S05]  /*102c0*/  BSYNC B1 ;  /* 0x0000000000017941 */ /* 0x000fea0003800000 */
.L_x_538:
[----:B-----5:R-:W-:Y:S01]  /*102d0*/  HADD2.F32 R3, -RZ, R12.H0_H0 ;  /* 0x2000000cff037230 */ /* 0x020fe20000004100 */
[----:B------:R-:W-:Y:S01]  /*102e0*/  ISETP.GT.AND P1, PT, R0, 0x8, P1 ;  /* 0x000000080000780c */ /* 0x000fe20000f24270 */
[----:B0-----:R-:W-:Y:S01]  /*102f0*/  @P0 IMAD.MOV.U32 R4, RZ, RZ, R6 ;  /* 0x000000ffff040224 */ /* 0x001fe200078e0006 */
[----:B------:R-:W-:Y:S01]  /*10300*/  BSSY B1, `(.L_x_540) ;  /* 0x0000008000017945 */ /* 0x000fe20003800000 */
[----:B------:R-:W-:Y:S02]  /*10310*/  @P0 IMAD.MOV.U32 R5, RZ, RZ, R7 ;  /* 0x000000ffff050224 */ /* 0x000fe400078e0007 */
[----:B------:R-:W-:-:S04]  /*10320*/  FMUL R3, R3, R16 ;  /* 0x0000001003037220 */ /* 0x000fc80000400000 */
[----:B------:R-:W-:-:S05]  /*10330*/  FFMA R3, R150, R2, R3 ;  /* 0x0000000296037223 */ /* 0x000fca0000000003 */
[----:B------:R-:W-:-:S05]  /*10340*/  F2FP.F16.F32.PACK_AB R3, RZ, R3 ;  /* 0x00000003ff03723e */ /* 0x000fca00000000ff */
[----:B------:R0:W-:Y:S01]  /*10350*/  @P0 STG.E.U16 desc[UR52][R4.64+0x3f0], R3 ;  /* 0x0003f00304000986 */ /* 0x0001e2000c101534 */
[----:B------:R-:W-:Y:S05]  /*10360*/  @!P1 BRA `(.L_x_541) ;  /* 0x0000000000049947 */ /* 0x000fea0003800000 */
[----:B------:R2:W5:Y:S02]  /*10370*/  LDG.E.LTC128B.U16 R12, desc[UR52][R8.64+0x3f2] ;  /* 0x0003f234080c7981 */ /* 0x000564000c1e1520 */
.L_x_541:
[----:B------:R-:W-:Y:S05]  /*10380*/  BSYNC B1 ;  /* 0x0000000000017941 */ /* 0x000fea0003800000 */
.L_x_540:
[----:B------:R-:W-:Y:S05]  /*10390*/  @!P1 BRA `(.L_x_542) ;  /* 0x0000005000889947 */ /* 0x000fea0003800000 */
[----:B0----5:R-:W-:-:S05]  /*103a0*/  HADD2.F32 R3, -RZ, R12.H0_H0 ;  /* 0x2000000cff037230 */ /* 0x021fca0000004100 */
[----:B------:R-:W-:-:S04]  /*103b0*/  FMUL R0, R3, R16 ;  /* 0x0000001003007220 */ /* 0x000fc80000400000 */
[----:B------:R-:W-:-:S05]  /*103c0*/  FFMA R0, R151, R2, R0 ;  /* 0x0000000297007223 */ /* 0x000fca0000000000 */
[----:B------:R-:W-:-:S05]  /*103d0*/  F2FP.F16.F32.PACK_AB R0, RZ, R0 ;  /* 0x00000000ff00723e */ /* 0x000fca00000000ff */
[----:B------:R3:W-:Y:S01]  /*103e0*/  STG.E.U16 desc[UR52][R6.64+0x3f2], R0 ;  /* 0x0003f20006007986 */ /* 0x0007e2000c101534 */
[----:B------:R-:W-:Y:S05]  /*103f0*/  BRA `(.L_x_542) ;  /* 0x0000005000707947 */ /* 0x000fea0003800000 */
.L_x_33:
[----:B------:R-:W2:Y:S01]  /*10400*/  LDL.LU R6, [R1] ;  /* 0x0000000001067983 */ /* 0x000ea20000300800 */
[----:B------:R-:W-:-:S03]  /*10410*/  ULDC.64 UR4, c[0x0][0x5c0] ;  /* 0x0001700000047ab9 */ /* 0x000fc60000000a00 */
[----:B------:R-:W3:Y:S04]  /*10420*/  LDL.LU R8, [R1+0x4] ;  /* 0x0000040001087983 */ /* 0x000ee80000300800 */
[----:B------:R-:W4:Y:S04]  /*10430*/  LDL.LU R7, [R1+0x8] ;  /* 0x0000080001077983 */ /* 0x000f280000300800 */
        /* <DEDUP_REMOVED lines=49> */
[----:B------:R0:W-:Y:S04]  /*10750*/  STL [R1+0x238], R144 ;  /* 0x0002389001007387 */ /* 0x0001e80000100800 */
[----:B0-----:R-:W4:Y:S04]  /*10760*/  LDL.LU R144, [R1+0x130] ;  /* 0x0001300001907983 */ /* 0x001f280000300800 */
[----:B------:R0:W-:Y:S04]  /*10770*/  STL [R1+0x234], R145 ;  /* 0x0002349101007387 */ /* 0x0001e80000100800 */
[----:B0-----:R-:W4:Y:S04]  /*10780*/  LDL.LU R145, [R1+0x134] ;  /* 0x0001340001917983 */ /* 0x001f280000300800 */
        /* <DEDUP_REMOVED lines=18> */
[----:B------:R-:W4:Y:S01]  /*108b0*/  LDL.LU R173, [R1+0x190] ;  /* 0x0001900001ad7983 */ /* 0x000f220000300800 */
[----:B--2---:R-:W-:-:S03]  /*108c0*/  FMUL R6, R6, R2 ;  /* 0x0000000206067220 */ /* 0x004fc60000400000 */
[----:B------:R-:W2:Y:S01]  /*108d0*/  LDL.LU R174, [R1+0x194] ;  /* 0x0001940001ae7983 */ /* 0x000ea20000300800 */
[----:B------:R-:W-:-:S03]  /*108e0*/  LEA R4, P2, R10, UR4, 0x1 ;  /* 0x000000040a047c11 */ /* 0x000fc6000f8408ff */
[----:B------:R-:W2:Y:S04]  /*108f0*/  LDL.LU R175, [R1+0x198] ;  /* 0x0001980001af7983 */ /* 0x000ea80000300800 */
[----:B------:R-:W2:Y:S04]  /*10900*/  LDL.LU R176, [R1+0x19c] ;  /* 0x00019c0001b07983 */ /* 0x000ea80000300800 */
[----:B------:R-:W2:Y:S04]  /*10910*/  LDL.LU R177, [R1+0x1a0] ;  /* 0x0001a00001b17983 */ /* 0x000ea80000300800 */
[----:B------:R-:W2:Y:S01]  /*10920*/  LDL.LU R178, [R1+0x1a4] ;  /* 0x0001a40001b27983 */ /* 0x000ea20000300800 */
[----:B------:R-:W-:-:S03]  /*10930*/  LEA.HI.X R5, R10, UR5, R5, 0x1, P2 ;  /* 0x000000050a057c11 */ /* 0x000fc600090f0c05 */
[----:B------:R-:W2:Y:S01]  /*10940*/  LDL.LU R179, [R1+0x1a8] ;  /* 0x0001a80001b37983 */ /* 0x000ea20000300800 */
[----:B------:R-:W-:-:S03]  /*10950*/  F2FP.F16.F32.PACK_AB R6, RZ, R6 ;  /* 0x00000006ff06723e */ /* 0x000fc600000000ff */
        /* <DEDUP_REMOVED lines=8> */
[----:B------:R3:W-:Y:S01]  /*109e0*/  @P1 STG.E.U16 desc[UR52][R4.64], R6 ;  /* 0x0000000604001986 */ /* 0x0007e2000c101534 */
[----:B------:R-:W-:-:S03]  /*109f0*/  ISETP.GT.AND P1, PT, R3, 0x1, PT ;  /* 0x000000010300780c */ /* 0x000fc60003f24270 */
[----:B------:R-:W2:Y:S01]  /*10a00*/  LDL.LU R188, [R1+0x1cc] ;  /* 0x0001cc0001bc7983 */ /* 0x000ea20000300800 */
[----:B------:R-:W-:-:S03]  /*10a10*/  ISETP.GT.AND P2, PT, R0, RZ, P1 ;  /* 0x000000ff0000720c */ /* 0x000fc60000f44270 */
[----:B------:R-:W2:Y:S04]  /*10a20*/  LDL.LU R189, [R1+0x1d0] ;  /* 0x0001d00001bd7983 */ /* 0x000ea80000300800 */
[----:B------:R-:W2:Y:S04]  /*10a30*/  LDL.LU R190, [R1+0x1d4] ;  /* 0x0001d40001be7983 */ /* 0x000ea80000300800 */
[----:B------:R-:W2:Y:S01]  /*10a40*/  LDL.LU R191, [R1+0x1d8] ;  /* 0x0001d80001bf7983 */ /* 0x000ea20000300800 */
[----:B---3--:R-:W-:-:S03]  /*10a50*/  FMUL R6, R8, R2 ;  /* 0x0000000208067220 */ /* 0x008fc60000400000 */
[----:B------:R-:W3:Y:S04]  /*10a60*/  LDL.LU R192, [R1+0x1dc] ;  /* 0x0001dc0001c07983 */ /* 0x000ee80000300800 */
[----:B------:R-:W3:Y:S04]  /*10a70*/  LDL.LU R193, [R1+0x1e0] ;  /* 0x0001e00001c17983 */ /* 0x000ee80000300800 */
[----:B------:R-:W3:Y:S04]  /*10a80*/  LDL.LU R194, [R1+0x1e4] ;  /* 0x0001e40001c27983 */ /* 0x000ee80000300800 */
[----:B------:R-:W3:Y:S04]  /*10a90*/  LDL.LU R195, [R1+0x1e8] ;  /* 0x0001e80001c37983 */ /* 0x000ee80000300800 */
[----:B------:R-:W3:Y:S01]  /*10aa0*/  LDL.LU R196, [R1+0x1ec] ;  /* 0x0001ec0001c47983 */ /* 0x000ee20000300800 */
[----:B------:R-:W-:-:S03]  /*10ab0*/  F2FP.F16.F32.PACK_AB R6, RZ, R6 ;  /* 0x00000006ff06723e */ /* 0x000fc600000000ff */
[----:B------:R-:W3:Y:S04]  /*10ac0*/  LDL.LU R197, [R1+0x1f0] ;  /* 0x0001f00001c57983 */ /* 0x000ee80000300800 */
[----:B------:R-:W3:Y:S04]  /*10ad0*/  LDL.LU R198, [R1+0x1f4] ;  /* 0x0001f40001c67983 */ /* 0x000ee80000300800 */
[----:B------:R-:W3:Y:S01]  /*10ae0*/  LDL.LU R199, [R1+0x1fc] ;  /* 0x0001fc0001c77983 */ /* 0x000ee20000300800 */
[----:B------:R-:W-:-:S03]  /*10af0*/  ISETP.GT.AND P0, PT, R0, 0x8, P0 ;  /* 0x000000080000780c */ /* 0x000fc60000704270 */
[----:B------:R-:W-:Y:S04]  /*10b00*/  STL [R1+0x230], R146 ;  /* 0x0002309201007387 */ /* 0x000fe80000100800 */
[----:B------:R0:W-:Y:S01]  /*10b10*/  STL [R1+0x22c], R147 ;  /* 0x00022c9301007387 */ /* 0x0001e20000100800 */
[----:B----4-:R-:W-:Y:S01]  /*10b20*/  FMUL R8, R7, R2 ;  /* 0x0000000207087220 */ /* 0x010fe20000400000 */
[C---:B------:R-:W-:Y:S02]  /*10b30*/  SHF.L.U64.HI R15, R14.reuse, 0x4, R15 ;  /* 0x000000040e0f7819 */ /* 0x040fe4000001020f */
[----:B------:R1:W-:Y:S04]  /*10b40*/  @P2 STG.E.U16 desc[UR52][R4.64+0x2], R6 ;  /* 0x0000020604002986 */ /* 0x0003e8000c101534 */
[----:B0-----:R-:W4:Y:S04]  /*10b50*/  LDL.LU R147, [R1+0x128] ;  /* 0x0001280001937983 */ /* 0x001f280000300800 */
[----:B------:R0:W-:Y:S01]  /*10b60*/  STL [R1+0x228], R148 ;  /* 0x0002289401007387 */ /* 0x0001e20000100800 */
[----:B-1----:R-:W-:-:S03]  /*10b70*/  LEA R6, P2, R14, R4, 0x4 ;  /* 0x000000040e067211 */ /* 0x002fc600078420ff */
[----:B0-----:R-:W2:Y:S04]  /*10b80*/  LDL.LU R148, [R1+0x12c] ;  /* 0x00012c0001947983 */ /* 0x001ea80000300800 */
[----:B------:R0:W-:Y:S01]  /*10b90*/  STL [R1+0x224], R149 ;  /* 0x0002249501007387 */ /* 0x0001e20000100800 */
[----:B------:R-:W-:Y:S01]  /*10ba0*/  F2FP.F16.F32.PACK_AB R8, RZ, R8 ;  /* 0x00000008ff08723e */ /* 0x000fe200000000ff */
[----:B------:R-:W-:Y:S02]  /*10bb0*/  IMAD.X R7, R15, 0x1, R5, P2 ;  /* 0x000000010f077824 */ /* 0x000fe400010e0605 */
[----:B0-----:R-:W3:Y:S04]  /*10bc0*/  LDL.LU R149, [R1+0x138] ;  /* 0x0001380001957983 */ /* 0x001ee80000300800 */
[----:B------:R0:W-:Y:S04]  /*10bd0*/  STL [R1+0x220], R150 ;  /* 0x0002209601007387 */ /* 0x0001e80000100800 */
[----:B0-----:R-:W3:Y:S04]  /*10be0*/  LDL.LU R150, [R1+0x13c] ;  /* 0x00013c0001967983 */ /* 0x001ee80000300800 */
[----:B------:R0:W-:Y:S04]  /*10bf0*/  STL [R1+0x21c], R151 ;  /* 0x00021c9701007387 */ /* 0x0001e80000100800 */
[----:B------:R-:W-:Y:S04]  /*10c00*/  @P0 STG.E.U16 desc[UR52][R6.64], R8 ;  /* 0x0000000806000986 */ /* 0x000fe8000c101534 */
[----:B0-----:R-:W3:Y:S04]  /*10c10*/  LDL.LU R151, [R1+0x140] ;  /* 0x0001400001977983 */ /* 0x001ee80000300800 */
[----:B------:R0:W-:Y:S04]  /*10c20*/  STL [R1+0x218], R16 ;  /* 0x0002181001007387 */ /* 0x0001e80000100800 */
[----:B0-----:R-:W3:Y:S04]  /*10c30*/  LDL.LU R16, [R1+0x144] ;  /* 0x0001440001107983 */ /* 0x001ee80000300800 */
[----:B------:R-:W4:Y:S04]  /*10c40*/  LDL.LU R10, [R1+0x7c] ;  /* 0x00007c00010a7983 */ /* 0x000f280000300800 */
[----:B------:R-:W2:Y:S04]  /*10c50*/  LDL.LU R11, [R1+0x80] ;  /* 0x00008000010b7983 */ /* 0x000ea80000300800 */
[----:B------:R-:W3:Y:S04]  /*10c60*/  LDL.LU R14, [R1+0x8c] ;  /* 0x00008c00010e7983 */ /* 0x000ee80000300800 */
[----:B------:R-:W3:Y:S04]  /*10c70*/  LDL.LU R15, [R1+0x90] ;  /* 0x00009000010f7983 */ /* 0x000ee80000300800 */
[----:B------:R-:W4:Y:S01]  /*10c80*/  LDL.LU R8, [R1+0xc] ;  /* 0x00000c0001087983 */ /* 0x000f220000300800 */
[----:B------:R-:W-:Y:S01]  /*10c90*/  ISETP.GT.AND P0, PT, R0, 0x8, P1 ;  /* 0x000000080000780c */ /* 0x000fe20000f04270 */
[----:B----4-:R-:W-:-:S05]  /*10ca0*/  FMUL R8, R8, R2 ;  /* 0x0000000208087220 */ /* 0x010fca0000400000 */
[----:B------:R-:W-:-:S07]  /*10cb0*/  F2FP.F16.F32.PACK_AB R8, RZ, R8 ;  /* 0x00000008ff08723e */ /* 0x000fce00000000ff */
[----:B------:R0:W-:Y:S04]  /*10cc0*/  @P0 STG.E.U16 desc[UR52][R6.64+0x2], R8 ;  /* 0x0000020806000986 */ /* 0x0001e8000c101534 */
[----:B0-----:R-:W4:Y:S01]  /*10cd0*/  LDL.LU R8, [R1+0x10] ;  /* 0x0000100001087983 */ /* 0x001f220000300800 */
[----:B------:R-:W-:-:S04]  /*10ce0*/  ISETP.GT.AND P0, PT, R3, 0x8, PT ;  /* 0x000000080300780c */ /* 0x000fc80003f04270 */
[----:B------:R-:W-:Y:S01]  /*10cf0*/  ISETP.GT.AND P1, PT, R0, RZ, P0 ;  /* 0x000000ff0000720c */ /* 0x000fe20000724270 */
        /* <DEDUP_REMOVED lines=10> */
[----:B------:R-:W-:Y:S01]  /*10da0*/  ISETP.GT.AND P0, PT, R0, 0x8, P0 ;  /* 0x000000080000780c */ /* 0x000fe20000704270 */
        /* <DEDUP_REMOVED lines=75> */
[----:B------:R-:W-:Y:S01]  /*11260*/  ISETP.GT.AND P1, PT, R3, 0x28, PT ;  /* 0x000000280300780c */ /* 0x000fe20003f24270 */
[-C--:B------:R-:W-:Y:S01]  /*11270*/  FMUL R9, R9, R2.reuse ;  /* 0x0000000209097220 */ /* 0x080fe20000400000 */
[----:B------:R-:W-:Y:S01]  /*11280*/  ISETP.GT.AND P3, PT, R3, 0x29, PT ;  /* 0x000000290300780c */ /* 0x000fe20003f64270 */
[-C--:B------:R-:W-:Y:S01]  /*11290*/  FMUL R154, R154, R2.reuse ;  /* 0x000000029a9a7220 */ /* 0x080fe20000400000 */
[C---:B------:R-:W-:Y:S01]  /*112a0*/  ISETP.GT.AND P0, PT, R0.reuse, RZ, P1 ;  /* 0x000000ff0000720c */ /* 0x040fe20000f04270 */
[-C--:B------:R-:W-:Y:S01]  /*112b0*/  FMUL R153, R153, R2.reuse ;  /* 0x0000000299997220 */ /* 0x080fe20000400000 */
[----:B------:R-:W-:Y:S01]  /*112c0*/  ISETP.GT.AND P2, PT, R0, RZ, P3 ;  /* 0x000000ff0000720c */ /* 0x000fe20001f44270 */
[-C--:B------:R-:W-:Y:S01]  /*112d0*/  FMUL R152, R152, R2.reuse ;  /* 0x0000000298987220 */ /* 0x080fe20000400000 */
[----:B------:R-:W-:Y:S01]  /*112e0*/  F2FP.F16.F32.PACK_AB R9, RZ, R9 ;  /* 0x00000009ff09723e */ /* 0x000fe200000000ff */
[-C--:B------:R-:W-:Y:S01]  /*112f0*/  FMUL R23, R23, R2.reuse ;  /* 0x0000000217177220 */ /* 0x080fe20000400000 */
[-C--:B------:R-:W-:Y:S01]  /*11300*/  FMUL R22, R22, R2.reuse ;  /* 0x0000000216167220 */ /* 0x080fe20000400000 */
[-C--:B------:R-:W-:Y:S01]  /*11310*/  FMUL R21, R21, R2.reuse ;  /* 0x0000000215157220 */ /* 0x080fe20000400000 */
[----:B------:R-:W-:Y:S01]  /*11320*/  PRMT R146, R9, 0x7610, R146 ;  /* 0x0000761009927816 */ /* 0x000fe20000000092 */
[-C--:B------:R-:W-:Y:S01]  /*11330*/  FMUL R20, R20, R2.reuse ;  /* 0x0000000214147220 */ /* 0x080fe20000400000 */
[----:B------:R-:W-:Y:S01]  /*11340*/  ISETP.GT.AND P1, PT, R0, 0x8, P1 ;  /* 0x000000080000780c */ /* 0x000fe20000f24270 */
[-C--:B------:R-:W-:Y:S01]  /*11350*/  FMUL R19, R19, R2.reuse ;  /* 0x0000000213137220 */ /* 0x080fe20000400000 */
[-C--:B------:R-:W-:Y:S01]  /*11360*/  FMUL R18, R18, R2.reuse ;  /* 0x0000000212127220 */ /* 0x080fe20000400000 */
[----:B------:R-:W-:Y:S01]  /*11370*/  @P0 STG.E.U16 desc[UR52][R4.64+0x50], R146 ;  /* 0x0000509204000986 */ /* 0x000fe2000c101534 */
[----:B------:R-:W-:Y:S01]  /*11380*/  ISETP.GT.AND P3, PT, R0, 0x8, P3 ;  /* 0x000000080000780c */ /* 0x000fe20001f64270 */
[-C--:B------:R-:W-:Y:S01]  /*11390*/  FMUL R10, R10, R2.reuse ;  /* 0x000000020a0a7220 */ /* 0x080fe20000400000 */
[----:B------:R-:W-:Y:S01]  /*113a0*/  ISETP.GT.AND P0, PT, R3, 0x31, PT ;  /* 0x000000310300780c */ /* 0x000fe20003f04270 */
[----:B--2---:R-:W-:Y:S01]  /*113b0*/  FMUL R11, R11, R2 ;  /* 0x000000020b0b7220 */ /* 0x004fe20000400000 */
[----:B------:R-:W-:Y:S01]  /*113c0*/  F2FP.F16.F32.PACK_AB R154, RZ, R154 ;  /* 0x0000009aff9a723e */ /* 0x000fe200000000ff */
[-C--:B------:R-:W-:Y:S01]  /*113d0*/  FMUL R12, R12, R2.reuse ;  /* 0x000000020c0c7220 */ /* 0x080fe20000400000 */
[----:B------:R-:W-:Y:S01]  /*113e0*/  ISETP.GT.AND P4, PT, R0, RZ, P0 ;  /* 0x000000ff0000720c */ /* 0x000fe20000784270 */
[-C--:B------:R-:W-:Y:S01]  /*113f0*/  FMUL R13, R13, R2.reuse ;  /* 0x000000020d0d7220 */ /* 0x080fe20000400000 */
[----:B------:R-:W-:Y:S01]  /*11400*/  F2FP.F16.F32.PACK_AB R153, RZ, R153 ;  /* 0x00000099ff99723e */ /* 0x000fe200000000ff */
[----:B---3--:R-:W-:Y:S01]  /*11410*/  FMUL R14, R14, R2 ;  /* 0x000000020e0e7220 */ /* 0x008fe20000400000 */
[----:B------:R-:W-:Y:S01]  /*11420*/  F2FP.F16.F32.PACK_AB R152, RZ, R152 ;  /* 0x00000098ff98723e */ /* 0x000fe200000000ff */
[-C--:B------:R-:W-:Y:S01]  /*11430*/  FMUL R15, R15, R2.reuse ;  /* 0x000000020f0f7220 */ /* 0x080fe20000400000 */
[----:B------:R-:W-:Y:S01]  /*11440*/  F2FP.F16.F32.PACK_AB R23, RZ, R23 ;  /* 0x00000017ff17723e */ /* 0x000fe200000000ff */
[----:B------:R-:W-:Y:S01]  /*11450*/  FMUL R17, R17, R2 ;  /* 0x0000000211117220 */ /* 0x000fe20000400000 */
[----:B------:R-:W-:Y:S01]  /*11460*/  F2FP.F16.F32.PACK_AB R22, RZ, R22 ;  /* 0x00000016ff16723e */ /* 0x000fe200000000ff */
[-C--:B------:R-:W-:Y:S01]  /*11470*/  FMUL R203, R203, R2.reuse ;  /* 0x00000002cbcb7220 */ /* 0x080fe20000400000 */
[----:B------:R-:W-:Y:S01]  /*11480*/  F2FP.F16.F32.PACK_AB R21, RZ, R21 ;  /* 0x00000015ff15723e */ /* 0x000fe200000000ff */
[----:B------:R-:W-:Y:S01]  /*11490*/  FMUL R202, R202, R2 ;  /* 0x00000002caca7220 */ /* 0x000fe20000400000 */
[----:B------:R-:W-:Y:S01]  /*114a0*/  F2FP.F16.F32.PACK_AB R20, RZ, R20 ;  /* 0x00000014ff14723e */ /* 0x000fe200000000ff */
[-C--:B------:R-:W-:Y:S01]  /*114b0*/  FMUL R200, R200, R2.reuse ;  /* 0x00000002c8c87220 */ /* 0x080fe20000400000 */
[----:B------:R-:W-:Y:S01]  /*114c0*/  F2FP.F16.F32.PACK_AB R19, RZ, R19 ;  /* 0x00000013ff13723e */ /* 0x000fe200000000ff */
[-C--:B------:R-:W-:Y:S01]  /*114d0*/  FMUL R201, R201, R2.reuse ;  /* 0x00000002c9c97220 */ /* 0x080fe20000400000 */
[----:B------:R-:W-:Y:S01]  /*114e0*/  F2FP.F16.F32.PACK_AB R15, RZ, R15 ;  /* 0x0000000fff0f723e */ /* 0x000fe200000000ff */
[-C--:B------:R-:W-:Y:S01]  /*114f0*/  FMUL R236, R144, R2.reuse ;  /* 0x0000000290ec7220 */ /* 0x080fe20000400000 */
[----:B------:R-:W-:Y:S01]  /*11500*/  F2FP.F16.F32.PACK_AB R17, RZ, R17 ;  /* 0x00000011ff11723e */ /* 0x000fe200000000ff */
[----:B------:R-:W2:Y:S01]  /*11510*/  LDL.LU R144, [R1+0x238] ;  /* 0x0002380001907983 */ /* 0x000ea20000300800 */
[----:B------:R-:W-:Y:S01]  /*11520*/  F2FP.F16.F32.PACK_AB R203, RZ, R203 ;  /* 0x000000cbffcb723e */ /* 0x000fe200000000ff */
[-C--:B------:R-:W-:Y:S01]  /*11530*/  FMUL R237, R145, R2.reuse ;  /* 0x0000000291ed7220 */ /* 0x080fe20000400000 */
[----:B------:R-:W-:Y:S01]  /*11540*/  FMUL R207, R207, R2 ;  /* 0x00000002cfcf7220 */ /* 0x000fe20000400000 */
[----:B------:R-:W3:Y:S01]  /*11550*/  LDL.LU R145, [R1+0x234] ;  /* 0x0002340001917983 */ /* 0x000ee20000300800 */
[----:B------:R-:W-:Y:S01]  /*11560*/  F2FP.F16.F32.PACK_AB R200, RZ, R200 ;  /* 0x000000c8ffc8723e */ /* 0x000fe200000000ff */
[-C--:B------:R-:W-:Y:S01]  /*11570*/  FMUL R206, R206, R2.reuse ;  /* 0x00000002cece7220 */ /* 0x080fe20000400000 */
[-C--:B------:R-:W-:Y:S01]  /*11580*/  FMUL R204, R204, R2.reuse ;  /* 0x00000002cccc7220 */ /* 0x080fe20000400000 */
[----:B------:R-:W2:Y:S01]  /*11590*/  LDL.LU R9, [R1+0x1f8] ;  /* 0x0001f80001097983 */ /* 0x000ea20000300800 */
[----:B------:R-:W-:Y:S01]  /*115a0*/  F2FP.F16.F32.PACK_AB R201, RZ, R201 ;  /* 0x000000c9ffc9723e */ /* 0x000fe200000000ff */
[-C--:B------:R-:W-:Y:S01]  /*115b0*/  FMUL R205, R205, R2.reuse ;  /* 0x00000002cdcd7220 */ /* 0x080fe20000400000 */
[----:B------:R-:W-:Y:S01]  /*115c0*/  F2FP.F16.F32.PACK_AB R207, RZ, R207 ;  /* 0x000000cfffcf723e */ /* 0x000fe200000000ff */
[----:B------:R-:W-:Y:S01]  /*115d0*/  FMUL R211, R211, R2 ;  /* 0x00000002d3d37220 */ /* 0x000fe20000400000 */
[----:B------:R-:W-:Y:S01]  /*115e0*/  F2FP.F16.F32.PACK_AB R206, RZ, R206 ;  /* 0x000000ceffce723e */ /* 0x000fe200000000ff */
[----:B------:R-:W-:Y:S01]  /*115f0*/  FMUL R210, R210, R2 ;  /* 0x00000002d2d27220 */ /* 0x000fe20000400000 */
[----:B------:R-:W-:Y:S01]  /*11600*/  F2FP.F16.F32.PACK_AB R204, RZ, R204 ;  /* 0x000000ccffcc723e */ /* 0x000fe200000000ff */
[-C--:B------:R-:W-:Y:S01]  /*11610*/  FMUL R208, R208, R2.reuse ;  /* 0x00000002d0d07220 */ /* 0x080fe20000400000 */
        /* <DEDUP_REMOVED lines=53> */
[-C--:B------:R-:W-:Y:S01]  /*11970*/  FMUL R148, R148, R2.reuse ;  /* 0x0000000294947220 */ /* 0x080fe20000400000 */
[-C--:B----4-:R-:W-:Y:S01]  /*11980*/  FMUL R8, R8, R2.reuse ;  /* 0x0000000208087220 */ /* 0x090fe20000400000 */
[----:B------:R-:W-:Y:S01]  /*11990*/  FMUL R149, R149, R2 ;  /* 0x0000000295957220 */ /* 0x000fe20000400000 */
[----:B------:R-:W-:Y:S01]  /*119a0*/  F2FP.F16.F32.PACK_AB R236, RZ, R236 ;  /* 0x000000ecffec723e */ /* 0x000fe200000000ff */
[-C--:B------:R-:W-:Y:S01]  /*119b0*/  FMUL R150, R150, R2.reuse ;  /* 0x0000000296967220 */ /* 0x080fe20000400000 */
[----:B------:R-:W-:Y:S01]  /*119c0*/  F2FP.F16.F32.PACK_AB R237, RZ, R237 ;  /* 0x000000edffed723e */ /* 0x000fe200000000ff */
[----:B------:R-:W-:Y:S01]  /*119d0*/  FMUL R151, R151, R2 ;  /* 0x0000000297977220 */ /* 0x000fe20000400000 */
[----:B------:R-:W-:Y:S01]  /*119e0*/  F2FP.F16.F32.PACK_AB R8, RZ, R8 ;  /* 0x00000008ff08723e */ /* 0x000fe200000000ff */
[-C--:B------:R-:W-:Y:S01]  /*119f0*/  FMUL R16, R16, R2.reuse ;  /* 0x0000000210107220 */ /* 0x080fe20000400000 */
[-C--:B------:R-:W-:Y:S01]  /*11a00*/  FMUL R155, R155, R2.reuse ;  /* 0x000000029b9b7220 */ /* 0x080fe20000400000 */
[-C--:B------:R-:W-:Y:S01]  /*11a10*/  FMUL R156, R156, R2.reuse ;  /* 0x000000029c9c7220 */ /* 0x080fe20000400000 */
[-C--:B------:R-:W-:Y:S01]  /*11a20*/  FMUL R157, R157, R2.reuse ;  /* 0x000000029d9d7220 */ /* 0x080fe20000400000 */
[----:B------:R0:W-:Y:S01]  /*11a30*/  @P2 STG.E.U16 desc[UR52][R4.64+0x52], R8 ;  /* 0x0000520804002986 */ /* 0x0001e2000c101534 */
[----:B------:R-:W-:Y:S01]  /*11a40*/  ISETP.GT.AND P2, PT, R3, 0x30, PT ;  /* 0x000000300300780c */ /* 0x000fe20003f44270 */
[-C--:B------:R-:W-:Y:S01]  /*11a50*/  FMUL R158, R158, R2.reuse ;  /* 0x000000029e9e7220 */ /* 0x080fe20000400000 */
[-C--:B------:R-:W-:Y:S01]  /*11a60*/  FMUL R159, R159, R2.reuse ;  /* 0x000000029f9f7220 */ /* 0x080fe20000400000 */
[----:B------:R-:W-:Y:S01]  /*11a70*/  FMUL R160, R160, R2 ;  /* 0x00000002a0a07220 */ /* 0x000fe20000400000 */
[C---:B------:R-:W-:Y:S01]  /*11a80*/  ISETP.GT.AND P5, PT, R0.reuse, RZ, P2 ;  /* 0x000000ff0000720c */ /* 0x040fe200017a4270 */
[----:B------:R-:W-:Y:S01]  /*11a90*/  @P1 STG.E.U16 desc[UR52][R6.64+0x50], R154 ;  /* 0x0000509a06001986 */ /* 0x000fe2000c101534 */
[----:B------:R-:W-:-:S02]  /*11aa0*/  ISETP.GT.AND P1, PT, R0, 0x8, P2 ;  /* 0x000000080000780c */ /* 0x000fc40001724270 */
[C---:B------:R-:W-:Y:S01]  /*11ab0*/  ISETP.GT.AND P2, PT, R3.reuse, 0x38, PT ;  /* 0x000000380300780c */ /* 0x040fe20003f44270 */
[----:B------:R-:W-:Y:S01]  /*11ac0*/  @P3 STG.E.U16 desc[UR52][R6.64+0x52], R153 ;  /* 0x0000529906003986 */ /* 0x000fe2000c101534 */
[----:B------:R-:W-:Y:S02]  /*11ad0*/  ISETP.GT.AND P3, PT, R0, 0x8, P0 ;  /* 0x000000080000780c */ /* 0x000fe40000764270 */
[----:B------:R-:W-:Y:S01]  /*11ae0*/  ISETP.GT.AND P0, PT, R3, 0x39, PT ;  /* 0x000000390300780c */ /* 0x000fe20003f04270 */
[-C--:B------:R-:W-:Y:S01]  /*11af0*/  FMUL R161, R161, R2.reuse ;  /* 0x00000002a1a17220 */ /* 0x080fe20000400000 */
[-C--:B------:R-:W-:Y:S01]  /*11b00*/  FMUL R162, R162, R2.reuse ;  /* 0x00000002a2a27220 */ /* 0x080fe20000400000 */
[-C--:B------:R-:W-:Y:S01]  /*11b10*/  FMUL R163, R163, R2.reuse ;  /* 0x00000002a3a37220 */ /* 0x080fe20000400000 */
[----:B------:R-:W-:Y:S01]  /*11b20*/  FMUL R164, R164, R2 ;  /* 0x00000002a4a47220 */ /* 0x000fe20000400000 */
[----:B------:R-:W-:Y:S01]  /*11b30*/  @P5 STG.E.U16 desc[UR52][R4.64+0x60], R152 ;  /* 0x0000609804005986 */ /* 0x000fe2000c101534 */
[----:B------:R-:W-:-:S03]  /*11b40*/  ISETP.GT.AND P5, PT, R0, RZ, P2 ;  /* 0x000000ff0000720c */ /* 0x000fc600017a4270 */
[----:B------:R-:W-:Y:S01]  /*11b50*/  @P4 STG.E.U16 desc[UR52][R4.64+0x62], R23 ;  /* 0x0000621704004986 */ /* 0x000fe2000c101534 */
[----:B------:R-:W-:-:S03]  /*11b60*/  ISETP.GT.AND P4, PT, R0, RZ, P0 ;  /* 0x000000ff0000720c */ /* 0x000fc60000784270 */
[----:B------:R-:W-:Y:S01]  /*11b70*/  @P1 STG.E.U16 desc[UR52][R6.64+0x60], R22 ;  /* 0x0000601606001986 */ /* 0x000fe2000c101534 */
[C---:B------:R-:W-:Y:S02]  /*11b80*/  ISETP.GT.AND P1, PT, R0.reuse, 0x8, P2 ;  /* 0x000000080000780c */ /* 0x040fe40001724270 */
[C---:B------:R-:W-:Y:S01]  /*11b90*/  ISETP.GT.AND P2, PT, R3.reuse, 0x40, PT ;  /* 0x000000400300780c */ /* 0x040fe20003f44270 */
[----:B------:R-:W-:Y:S01]  /*11ba0*/  @P3 STG.E.U16 desc[UR52][R6.64+0x62], R21 ;  /* 0x0000621506003986 */ /* 0x000fe2000c101534 */
[C---:B------:R-:W-:Y:S02]  /*11bb0*/  ISETP.GT.AND P3, PT, R0.reuse, 0x8, P0 ;  /* 0x000000080000780c */ /* 0x040fe40000764270 */
[----:B------:R-:W-:Y:S01]  /*11bc0*/  ISETP.GT.AND P0, PT, R3, 0x41, PT ;  /* 0x000000410300780c */ /* 0x000fe20003f04270 */
[----:B------:R-:W-:Y:S01]  /*11bd0*/  @P5 STG.E.U16 desc[UR52][R4.64+0x70], R20 ;  /* 0x0000701404005986 */ /* 0x000fe2000c101534 */
[----:B0-----:R-:W-:Y:S02]  /*11be0*/  F2FP.F16.F32.PACK_AB R8, RZ, R18 ;  /* 0x00000012ff08723e */ /* 0x001fe400000000ff */
[----:B------:R-:W-:Y:S01]  /*11bf0*/  ISETP.GT.AND P5, PT, R0, RZ, P2 ;  /* 0x000000ff0000720c */ /* 0x000fe200017a4270 */
[----:B------:R-:W-:Y:S01]  /*11c00*/  @P4 STG.E.U16 desc[UR52][R4.64+0x72], R19 ;  /* 0x0000721304004986 */ /* 0x000fe2000c101534 */
[----:B------:R-:W-:-:S02]  /*11c10*/  F2FP.F16.F32.PACK_AB R18, RZ, R10 ;  /* 0x0000000aff12723e */ /* 0x000fc400000000ff */
[----:B------:R-:W-:Y:S01]  /*11c20*/  ISETP.GT.AND P4, PT, R0, RZ, P0 ;  /* 0x000000ff0000720c */ /* 0x000fe20000784270 */
[-C--:B------:R-:W-:Y:S01]  /*11c30*/  FMUL R165, R165, R2.reuse ;  /* 0x00000002a5a57220 */ /* 0x080fe20000400000 */
[----:B------:R-:W-:Y:S01]  /*11c40*/  F2FP.F16.F32.PACK_AB R10, RZ, R11 ;  /* 0x0000000bff0a723e */ /* 0x000fe200000000ff */
[----:B------:R-:W-:Y:S01]  /*11c50*/  FMUL R166, R166, R2 ;  /* 0x00000002a6a67220 */ /* 0x000fe20000400000 */
[----:B------:R-:W-:Y:S01]  /*11c60*/  PRMT R11, R18, 0x7610, R11 ;  /* 0x00007610120b7816 */ /* 0x000fe2000000000b */
[----:B------:R0:W-:Y:S01]  /*11c70*/  @P1 STG.E.U16 desc[UR52][R6.64+0x70], R8 ;  /* 0x0000700806001986 */ /* 0x0001e2000c101534 */
[C---:B------:R-:W-:Y:S02]  /*11c80*/  ISETP.GT.AND P1, PT, R0.reuse, 0x8, P2 ;  /* 0x000000080000780c */ /* 0x040fe40001724270 */
[----:B------:R-:W-:Y:S01]  /*11c90*/  ISETP.GT.AND P2, PT, R3, 0x48, PT ;  /* 0x000000480300780c */ /* 0x000fe20003f44270 */
[----:B------:R-:W-:Y:S01]  /*11ca0*/  @P3 STG.E.U16 desc[UR52][R6.64+0x72], R11 ;  /* 0x0000720b06003986 */ /* 0x000fe2000c101534 */
[----:B------:R-:W-:-:S02]  /*11cb0*/  ISETP.GT.AND P3, PT, R0, 0x8, P0 ;  /* 0x000000080000780c */ /* 0x000fc40000764270 */
[----:B------:R-:W-:Y:S01]  /*11cc0*/  ISETP.GT.AND P0, PT, R3, 0x49, PT ;  /* 0x000000490300780c */ /* 0x000fe20003f04270 */
[----:B------:R1:W-:Y:S01]  /*11cd0*/  @P5 STG.E.U16 desc[UR52][R4.64+0x80], R10 ;  /* 0x0000800a04005986 */ /* 0x0003e2000c101534 */
[----:B0-----:R-:W-:Y:S01]  /*11ce0*/  F2FP.F16.F32.PACK_AB R8, RZ, R12 ;  /* 0x0000000cff08723e */ /* 0x001fe200000000ff */
[-C--:B------:R-:W-:Y:S01]  /*11cf0*/  FMUL R167, R167, R2.reuse ;  /* 0x00000002a7a77220 */ /* 0x080fe20000400000 */
[----:B------:R-:W-:Y:S01]  /*11d00*/  ISETP.GT.AND P5, PT, R0, RZ, P2 ;  /* 0x000000ff0000720c */ /* 0x000fe200017a4270 */
[-C--:B------:R-:W-:Y:S01]  /*11d10*/  FMUL R168, R168, R2.reuse ;  /* 0x00000002a8a87220 */ /* 0x080fe20000400000 */
[-C--:B------:R-:W-:Y:S01]  /*11d20*/  FMUL R169, R169, R2.reuse ;  /* 0x00000002a9a97220 */ /* 0x080fe20000400000 */
[----:B------:R0:W-:Y:S01]  /*11d30*/  @P4 STG.E.U16 desc[UR52][R4.64+0x82], R8 ;  /* 0x0000820804004986 */ /* 0x0001e2000c101534 */
[----:B------:R-:W-:Y:S02]  /*11d40*/  ISETP.GT.AND P4, PT, R0, RZ, P0 ;  /* 0x000000ff0000720c */ /* 0x000fe40000784270 */
[----:B-1----:R-:W-:Y:S01]  /*11d50*/  F2FP.F16.F32.PACK_AB R10, RZ, R13 ;  /* 0x0000000dff0a723e */ /* 0x002fe200000000ff */
[-C--:B------:R-:W-:Y:S01]  /*11d60*/  FMUL R170, R170, R2.reuse ;  /* 0x00000002aaaa7220 */ /* 0x080fe20000400000 */
[-C--:B------:R-:W-:Y:S01]  /*11d70*/  FMUL R171, R171, R2.reuse ;  /* 0x00000002abab7220 */ /* 0x080fe20000400000 */
[-C--:B------:R-:W-:Y:S01]  /*11d80*/  FMUL R172, R172, R2.reuse ;  /* 0x00000002acac7220 */ /* 0x080fe20000400000 */
[----:B------:R-:W-:Y:S01]  /*11d90*/  FMUL R173, R173, R2 ;  /* 0x00000002adad7220 */ /* 0x000fe20000400000 */
[----:B------:R-:W-:Y:S01]  /*11da0*/  @P1 STG.E.U16 desc[UR52][R6.64+0x80], R10 ;  /* 0x0000800a06001986 */ /* 0x000fe2000c101534 */
[----:B0-----:R-:W-:Y:S01]  /*11db0*/  F2FP.F16.F32.PACK_AB R8, RZ, R14 ;  /* 0x0000000eff08723e */ /* 0x001fe200000000ff */
[-C--:B------:R-:W-:Y:S01]  /*11dc0*/  FMUL R174, R174, R2.reuse ;  /* 0x00000002aeae7220 */ /* 0x080fe20000400000 */
[C---:B------:R-:W-:Y:S01]  /*11dd0*/  ISETP.GT.AND P1, PT, R0.reuse, 0x8, P2 ;  /* 0x000000080000780c */ /* 0x040fe20001724270 */
[----:B------:R-:W-:Y:S01]  /*11de0*/  FMUL R175, R175, R2 ;  /* 0x00000002afaf7220 */ /* 0x000fe20000400000 */
[----:B------:R-:W-:Y:S01]  /*11df0*/  ISETP.GT.AND P2, PT, R3, 0x50, PT ;  /* 0x000000500300780c */ /* 0x000fe20003f44270 */
[----:B------:R0:W-:Y:S01]  /*11e00*/  @P3 STG.E.U16 desc[UR52][R6.64+0x82], R8 ;  /* 0x0000820806003986 */ /* 0x0001e2000c101534 */
[----:B------:R-:W-:-:S02]  /*11e10*/  ISETP.GT.AND P3, PT, R0, 0x8, P0 ;  /* 0x000000080000780c */ /* 0x000fc40000764270 */
[----:B------:R-:W-:Y:S01]  /*11e20*/  ISETP.GT.AND P0, PT, R3, 0x51, PT ;  /* 0x000000510300780c */ /* 0x000fe20003f04270 */
[----:B------:R-:W-:Y:S01]  /*11e30*/  @P5 STG.E.U16 desc[UR52][R4.64+0x90], R15 ;  /* 0x0000900f04005986 */ /* 0x000fe2000c101534 */
[----:B------:R-:W-:-:S03]  /*11e40*/  ISETP.GT.AND P5, PT, R0, RZ, P2 ;  /* 0x000000ff0000720c */ /* 0x000fc600017a4270 */
[----:B------:R-:W-:Y:S01]  /*11e50*/  @P4 STG.E.U16 desc[UR52][R4.64+0x92], R17 ;  /* 0x0000921104004986 */ /* 0x000fe2000c101534 */
[C---:B------:R-:W-:Y:S02]  /*11e60*/  ISETP.GT.AND P4, PT, R0.reuse, RZ, P0 ;  /* 0x000000ff0000720c */ /* 0x040fe40000784270 */
[----:B0-----:R-:W-:Y:S01]  /*11e70*/  F2FP.F16.F32.PACK_AB R8, RZ, R202 ;  /* 0x000000caff08723e */ /* 0x001fe200000000ff */
[----:B------:R-:W-:Y:S01]  /*11e80*/  @P1 STG.E.U16 desc[UR52][R6.64+0x90], R203 ;  /* 0x000090cb06001986 */ /* 0x000fe2000c101534 */
[C---:B------:R-:W-:Y:S02]  /*11e90*/  ISETP.GT.AND P1, PT, R0.reuse, 0x8, P2 ;  /* 0x000000080000780c */ /* 0x040fe40001724270 */
[C---:B------:R-:W-:Y:S01]  /*11ea0*/  ISETP.GT.AND P2, PT, R3.reuse, 0x58, PT ;  /* 0x000000580300780c */ /* 0x040fe20003f44270 */
[----:B------:R0:W-:Y:S01]  /*11eb0*/  @P3 STG.E.U16 desc[UR52][R6.64+0x92], R8 ;  /* 0x0000920806003986 */ /* 0x0001e2000c101534 */
[C---:B------:R-:W-:Y:S02]  /*11ec0*/  ISETP.GT.AND P3, PT, R0.reuse, 0x8, P0 ;  /* 0x000000080000780c */ /* 0x040fe40000764270 */
[----:B------:R-:W-:Y:S01]  /*11ed0*/  ISETP.GT.AND P0, PT, R3, 0x59, PT ;  /* 0x000000590300780c */ /* 0x000fe20003f04270 */
        /* <DEDUP_REMOVED lines=73> */
[C---:B------:R-:W-:Y:S02]  /*12370*/  ISETP.GT.AND P4, PT, R0.reuse, RZ, P0 ;  /* 0x000000ff0000720c */ /* 0x040fe40000784270 */
[----:B------:R-:W-:Y:S01]  /*12380*/  F2FP.F16.F32.PACK_AB R232, RZ, R232 ;  /* 0x000000e8ffe8723e */ /* 0x000fe200000000ff */
[----:B------:R-:W-:Y:S01]  /*12390*/  @P1 STG.E.U16 desc[UR52][R6.64+0x110], R235 ;  /* 0x000110eb06001986 */ /* 0x000fe2000c101534 */
[----:B------:R-:W-:Y:S02]  /*123a0*/  F2FP.F16.F32.PACK_AB R233, RZ, R233 ;  /* 0x000000e9ffe9723e */ /* 0x000fe400000000ff */
[C---:B------:R-:W-:Y:S01]  /*123b0*/  ISETP.GT.AND P1, PT, R0.reuse, 0x8, P2 ;  /* 0x000000080000780c */ /* 0x040fe20001724270 */
[----:B------:R-:W-:Y:S01]  /*123c0*/  @P3 STG.E.U16 desc[UR52][R6.64+0x112], R234 ;  /* 0x000112ea06003986 */ /* 0x000fe2000c101534 */
[C---:B------:R-:W-:Y:S02]  /*123d0*/  ISETP.GT.AND P2, PT, R3.reuse, 0x98, PT ;  /* 0x000000980300780c */ /* 0x040fe40003f44270 */
[----:B------:R-:W-:Y:S01]  /*123e0*/  ISETP.GT.AND P3, PT, R0, 0x8, P0 ;  /* 0x000000080000780c */ /* 0x000fe20000764270 */
[----:B------:R-:W-:Y:S01]  /*123f0*/  FMUL R176, R176, R2 ;  /* 0x00000002b0b07220 */ /* 0x000fe20000400000 */
[----:B------:R-:W-:Y:S01]  /*12400*/  ISETP.GT.AND P0, PT, R3, 0x99, PT ;  /* 0x000000990300780c */ /* 0x000fe20003f04270 */
[----:B------:R-:W-:Y:S01]  /*12410*/  @P5 STG.E.U16 desc[UR52][R4.64+0x120], R232 ;  /* 0x000120e804005986 */ /* 0x000fe2000c101534 */
[----:B------:R-:W-:-:S03]  /*12420*/  ISETP.GT.AND P5, PT, R0, RZ, P2 ;  /* 0x000000ff0000720c */ /* 0x000fc600017a4270 */
[----:B------:R-:W-:Y:S01]  /*12430*/  @P4 STG.E.U16 desc[UR52][R4.64+0x122], R233 ;  /* 0x000122e904004986 */ /* 0x000fe2000c101534 */
[----:B------:R-:W-:Y:S02]  /*12440*/  ISETP.GT.AND P4, PT, R0, RZ, P0 ;  /* 0x000000ff0000720c */ /* 0x000fe40000784270 */
[----:B0-----:R-:W-:Y:S01]  /*12450*/  F2FP.F16.F32.PACK_AB R8, RZ, R147 ;  /* 0x00000093ff08723e */ /* 0x001fe200000000ff */
[----:B------:R-:W-:Y:S01]  /*12460*/  FMUL R177, R177, R2 ;  /* 0x00000002b1b17220 */ /* 0x000fe20000400000 */
[----:B------:R-:W-:Y:S01]  /*12470*/  F2FP.F16.F32.PACK_AB R10, RZ, R148 ;  /* 0x00000094ff0a723e */ /* 0x000fe200000000ff */
[-C--:B------:R-:W-:Y:S01]  /*12480*/  FMUL R178, R178, R2.reuse ;  /* 0x00000002b2b27220 */ /* 0x080fe20000400000 */
[----:B------:R-:W-:Y:S01]  /*12490*/  FMUL R179, R179, R2 ;  /* 0x00000002b3b37220 */ /* 0x000fe20000400000 */
[----:B------:R0:W-:Y:S01]  /*124a0*/  @P1 STG.E.U16 desc[UR52][R6.64+0x120], R8 ;  /* 0x0001200806001986 */ /* 0x0001e2000c101534 */
[C---:B------:R-:W-:Y:S02]  /*124b0*/  ISETP.GT.AND P1, PT, R0.reuse, 0x8, P2 ;  /* 0x000000080000780c */ /* 0x040fe40001724270 */
[----:B------:R-:W-:Y:S01]  /*124c0*/  ISETP.GT.AND P2, PT, R3, 0xa0, PT ;  /* 0x000000a00300780c */ /* 0x000fe20003f44270 */
[----:B------:R1:W-:Y:S01]  /*124d0*/  @P3 STG.E.U16 desc[UR52][R6.64+0x122], R10 ;  /* 0x0001220a06003986 */ /* 0x0003e2000c101534 */
[----:B------:R-:W-:-:S02]  /*124e0*/  ISETP.GT.AND P3, PT, R0, 0x8, P0 ;  /* 0x000000080000780c */ /* 0x000fc40000764270 */
[----:B------:R-:W-:Y:S01]  /*124f0*/  ISETP.GT.AND P0, PT, R3, 0xa1, PT ;  /* 0x000000a10300780c */ /* 0x000fe20003f04270 */
[----:B------:R-:W-:Y:S01]  /*12500*/  @P5 STG.E.U16 desc[UR52][R4.64+0x130], R236 ;  /* 0x000130ec04005986 */ /* 0x000fe2000c101534 */
[C---:B------:R-:W-:Y:S02]  /*12510*/  ISETP.GT.AND P5, PT, R0.reuse, RZ, P2 ;  /* 0x000000ff0000720c */ /* 0x040fe400017a4270 */
[----:B0-----:R-:W-:Y:S01]  /*12520*/  F2FP.F16.F32.PACK_AB R8, RZ, R149 ;  /* 0x00000095ff08723e */ /* 0x001fe200000000ff */
[----:B------:R-:W-:Y:S01]  /*12530*/  @P4 STG.E.U16 desc[UR52][R4.64+0x132], R237 ;  /* 0x000132ed04004986 */ /* 0x000fe2000c101534 */
[----:B------:R-:W-:Y:S02]  /*12540*/  ISETP.GT.AND P4, PT, R0, RZ, P0 ;  /* 0x000000ff0000720c */ /* 0x000fe40000784270 */
[----:B-1----:R-:W-:Y:S01]  /*12550*/  F2FP.F16.F32.PACK_AB R10, RZ, R150 ;  /* 0x00000096ff0a723e */ /* 0x002fe200000000ff */
[-C--:B------:R-:W-:Y:S01]  /*12560*/  FMUL R180, R180, R2.reuse ;  /* 0x00000002b4b47220 */ /* 0x080fe20000400000 */
[----:B------:R-:W-:Y:S01]  /*12570*/  PRMT R11, R8, 0x7610, R11 ;  /* 0x00007610080b7816 */ /* 0x000fe2000000000b */
[-C--:B------:R-:W-:Y:S01]  /*12580*/  FMUL R181, R181, R2.reuse ;  /* 0x00000002b5b57220 */ /* 0x080fe20000400000 */
[----:B------:R-:W-:Y:S01]  /*12590*/  PRMT R12, R10, 0x7610, R12 ;  /* 0x000076100a0c7816 */ /* 0x000fe2000000000c */
[----:B------:R-:W-:Y:S01]  /*125a0*/  FMUL R182, R182, R2 ;  /* 0x00000002b6b67220 */ /* 0x000fe20000400000 */
[----:B------:R-:W-:Y:S01]  /*125b0*/  F2FP.F16.F32.PACK_AB R8, RZ, R151 ;  /* 0x00000097ff08723e */ /* 0x000fe200000000ff */
[----:B------:R-:W-:Y:S01]  /*125c0*/  @P1 STG.E.U16 desc[UR52][R6.64+0x130], R11 ;  /* 0x0001300b06001986 */ /* 0x000fe2000c101534 */
[----:B------:R-:W-:-:S02]  /*125d0*/  F2FP.F16.F32.PACK_AB R10, RZ, R16 ;  /* 0x00000010ff0a723e */ /* 0x000fc400000000ff */
[C---:B------:R-:W-:Y:S01]  /*125e0*/  ISETP.GT.AND P1, PT, R0.reuse, 0x8, P2 ;  /* 0x000000080000780c */ /* 0x040fe20001724270 */
[----:B------:R-:W-:Y:S01]  /*125f0*/  @P3 STG.E.U16 desc[UR52][R6.64+0x132], R12 ;  /* 0x0001320c06003986 */ /* 0x000fe2000c101534 */
[----:B------:R-:W-:Y:S02]  /*12600*/  ISETP.GT.AND P2, PT, R3, 0xa8, PT ;  /* 0x000000a80300780c */ /* 0x000fe40003f44270 */
[C---:B------:R-:W-:Y:S01]  /*12610*/  ISETP.GT.AND P3, PT, R0.reuse, 0x8, P0 ;  /* 0x000000080000780c */ /* 0x040fe20000764270 */
[----:B------:R-:W-:Y:S01]  /*12620*/  FMUL R183, R183, R2 ;  /* 0x00000002b7b77220 */ /* 0x000fe20000400000 */
[----:B------:R-:W-:Y:S01]  /*12630*/  ISETP.GT.AND P0, PT, R3, 0xa9, PT ;  /* 0x000000a90300780c */ /* 0x000fe20003f04270 */
[----:B------:R-:W-:Y:S01]  /*12640*/  @P5 STG.E.U16 desc[UR52][R4.64+0x140], R8 ;  /* 0x0001400804005986 */ /* 0x000fe2000c101534 */
[----:B------:R-:W-:-:S03]  /*12650*/  ISETP.GT.AND P5, PT, R0, RZ, P2 ;  /* 0x000000ff0000720c */ /* 0x000fc600017a4270 */
[----:B------:R-:W-:Y:S01]  /*12660*/  @P4 STG.E.U16 desc[UR52][R4.64+0x142], R10 ;  /* 0x0001420a04004986 */ /* 0x000fe2000c101534 */
[----:B------:R-:W-:Y:S02]  /*12670*/  ISETP.GT.AND P4, PT, R0, RZ, P0 ;  /* 0x000000ff0000720c */ /* 0x000fe40000784270 */
[----:B------:R-:W-:Y:S01]  /*12680*/  F2FP.F16.F32.PACK_AB R155, RZ, R155 ;  /* 0x0000009bff9b723e */ /* 0x000fe200000000ff */
[----:B------:R-:W-:Y:S01]  /*12690*/  FMUL R184, R184, R2 ;  /* 0x00000002b8b87220 */ /* 0x000fe20000400000 */
[----:B------:R-:W-:Y:S01]  /*126a0*/  F2FP.F16.F32.PACK_AB R156, RZ, R156 ;  /* 0x0000009cff9c723e */ /* 0x000fe200000000ff */
[----:B------:R-:W-:Y:S01]  /*126b0*/  FMUL R185, R185, R2 ;  /* 0x00000002b9b97220 */ /* 0x000fe20000400000 */
[----:B------:R-:W-:Y:S01]  /*126c0*/  F2FP.F16.F32.PACK_AB R157, RZ, R157 ;  /* 0x0000009dff9d723e */ /* 0x000fe200000000ff */
[----:B------:R-:W-:Y:S01]  /*126d0*/  @P1 STG.E.U16 desc[UR52][R6.64+0x140], R155 ;  /* 0x0001409b06001986 */ /* 0x000fe2000c101534 */
[----:B------:R-:W-:Y:S02]  /*126e0*/  F2FP.F16.F32.PACK_AB R158, RZ, R158 ;  /* 0x0000009eff9e723e */ /* 0x000fe400000000ff */
[----:B------:R-:W-:Y:S01]  /*126f0*/  ISETP.GT.AND P1, PT, R0, 0x8, P2 ;  /* 0x000000080000780c */ /* 0x000fe20001724270 */
[----:B------:R-:W-:Y:S01]  /*12700*/  @P3 STG.E.U16 desc[UR52][R6.64+0x142], R156 ;  /* 0x0001429c06003986 */ /* 0x000fe2000c101534 */
[----:B------:R-:W-:-:S02]  /*12710*/  ISETP.GT.AND P2, PT, R3, 0xb0, PT ;  /* 0x000000b00300780c */ /* 0x000fc40003f44270 */
[----:B------:R-:W-:Y:S01]  /*12720*/  ISETP.GT.AND P3, PT, R0, 0x8, P0 ;  /* 0x000000080000780c */ /* 0x000fe20000764270 */
        /* <DEDUP_REMOVED lines=153> */
[----:B------:R-:W-:Y:S01]  /*130c0*/  @P5 STG.E.U16 desc[UR52][R4.64+0x1e0], R193 ;  /* 0x0001e0c104005986 */ /* 0x000fe2000c101534 */
[----:B------:R-:W-:-:S03]  /*130d0*/  ISETP.GT.AND P1, PT, R3, 0xf9, PT ;  /* 0x000000f90300780c */ /* 0x000fc60003f24270 */
[----:B------:R-:W-:Y:S01]  /*130e0*/  @P4 STG.E.U16 desc[UR52][R4.64+0x1e2], R194 ;  /* 0x0001e2c204004986 */ /* 0x000fe2000c101534 */
[C---:B------:R-:W-:Y:S02]  /*130f0*/  ISETP.GT.AND P4, PT, R0.reuse, RZ, P3 ;  /* 0x000000ff0000720c */ /* 0x040fe40001f84270 */
[----:B------:R-:W-:Y:S01]  /*13100*/  F2FP.F16.F32.PACK_AB R195, RZ, R195 ;  /* 0x000000c3ffc3723e */ /* 0x000fe200000000ff */
[-C--:B------:R-:W-:Y:S01]  /*13110*/  FMUL R37, R37, R2.reuse ;  /* 0x0000000225257220 */ /* 0x080fe20000400000 */
[----:B------:R-:W-:Y:S01]  /*13120*/  ISETP.GT.AND P5, PT, R0, RZ, P1 ;  /* 0x000000ff0000720c */ /* 0x000fe20000fa4270 */
[----:B------:R-:W-:Y:S01]  /*13130*/  FMUL R38, R38, R2 ;  /* 0x0000000226267220 */ /* 0x000fe20000400000 */
[----:B------:R-:W-:Y:S01]  /*13140*/  F2FP.F16.F32.PACK_AB R196, RZ, R196 ;  /* 0x000000c4ffc4723e */ /* 0x000fe200000000ff */
[----:B------:R-:W-:Y:S01]  /*13150*/  @P2 STG.E.U16 desc[UR52][R6.64+0x1e0], R195 ;  /* 0x0001e0c306002986 */ /* 0x000fe2000c101534 */
[----:B------:R-:W-:Y:S02]  /*13160*/  F2FP.F16.F32.PACK_AB R197, RZ, R197 ;  /* 0x000000c5ffc5723e */ /* 0x000fe400000000ff */
[----:B------:R-:W-:Y:S01]  /*13170*/  ISETP.GT.AND P3, PT, R0, 0x8, P3 ;  /* 0x000000080000780c */ /* 0x000fe20001f64270 */
[-C--:B------:R-:W-:Y:S01]  /*13180*/  FMUL R39, R39, R2.reuse ;  /* 0x0000000227277220 */ /* 0x080fe20000400000 */
[----:B------:R-:W-:Y:S01]  /*13190*/  ISETP.GT.AND P2, PT, R3, 0x100, PT ;  /* 0x000001000300780c */ /* 0x000fe20003f44270 */
[-C--:B------:R-:W-:Y:S01]  /*131a0*/  FMUL R40, R40, R2.reuse ;  /* 0x0000000228287220 */ /* 0x080fe20000400000 */
[----:B------:R-:W-:Y:S01]  /*131b0*/  ISETP.GT.AND P1, PT, R0, 0x8, P1 ;  /* 0x000000080000780c */ /* 0x000fe20000f24270 */
[----:B--2---:R-:W-:Y:S01]  /*131c0*/  FMUL R9, R9, R2 ;  /* 0x0000000209097220 */ /* 0x004fe20000400000 */
[----:B------:R-:W-:Y:S01]  /*131d0*/  F2FP.F16.F32.PACK_AB R198, RZ, R198 ;  /* 0x000000c6ffc6723e */ /* 0x000fe200000000ff */
[----:B------:R-:W-:Y:S01]  /*131e0*/  @P0 STG.E.U16 desc[UR52][R6.64+0x1e2], R196 ;  /* 0x0001e2c406000986 */ /* 0x000fe2000c101534 */
[----:B------:R-:W-:-:S03]  /*131f0*/  ISETP.GT.AND P0, PT, R3, 0x101, PT ;  /* 0x000001010300780c */ /* 0x000fc60003f04270 */
[----:B------:R-:W-:Y:S01]  /*13200*/  @P4 STG.E.U16 desc[UR52][R4.64+0x1f0], R197 ;  /* 0x0001f0c504004986 */ /* 0x000fe2000c101534 */
[C---:B------:R-:W-:Y:S02]  /*13210*/  ISETP.GT.AND P4, PT, R0.reuse, RZ, P2 ;  /* 0x000000ff0000720c */ /* 0x040fe40001784270 */
[----:B------:R-:W-:Y:S01]  /*13220*/  F2FP.F16.F32.PACK_AB R9, RZ, R9 ;  /* 0x00000009ff09723e */ /* 0x000fe200000000ff */
[----:B------:R-:W-:Y:S01]  /*13230*/  @P5 STG.E.U16 desc[UR52][R4.64+0x1f2], R198 ;  /* 0x0001f2c604005986 */ /* 0x000fe2000c101534 */
[----:B------:R-:W-:Y:S02]  /*13240*/  F2FP.F16.F32.PACK_AB R199, RZ, R199 ;  /* 0x000000c7ffc7723e */ /* 0x000fe400000000ff */
[C---:B------:R-:W-:Y:S01]  /*13250*/  ISETP.GT.AND P5, PT, R0.reuse, RZ, P0 ;  /* 0x000000ff0000720c */ /* 0x040fe200007a4270 */
[----:B------:R-:W-:Y:S01]  /*13260*/  @P3 STG.E.U16 desc[UR52][R6.64+0x1f0], R9 ;  /* 0x0001f00906003986 */ /* 0x000fe2000c101534 */
[----:B------:R-:W-:Y:S02]  /*13270*/  F2FP.F16.F32.PACK_AB R24, RZ, R24 ;  /* 0x00000018ff18723e */ /* 0x000fe400000000ff */
[----:B------:R-:W-:Y:S01]  /*13280*/  ISETP.GT.AND P2, PT, R0, 0x8, P2 ;  /* 0x000000080000780c */ /* 0x000fe20001744270 */
[----:B------:R-:W-:Y:S01]  /*13290*/  @P1 STG.E.U16 desc[UR52][R6.64+0x1f2], R199 ;  /* 0x0001f2c706001986 */ /* 0x000fe2000c101534 */
[----:B------:R-:W-:-:S02]  /*132a0*/  ISETP.GT.AND P1, PT, R3, 0x108, PT ;  /* 0x000001080300780c */ /* 0x000fc40003f24270 */
[----:B------:R-:W-:Y:S01]  /*132b0*/  F2FP.F16.F32.PACK_AB R25, RZ, R25 ;  /* 0x00000019ff19723e */ /* 0x000fe200000000ff */
[----:B------:R-:W-:Y:S01]  /*132c0*/  @P4 STG.E.U16 desc[UR52][R4.64+0x200], R24 ;  /* 0x0002001804004986 */ /* 0x000fe2000c101534 */
[C---:B------:R-:W-:Y:S02]  /*132d0*/  ISETP.GT.AND P3, PT, R0.reuse, 0x8, P0 ;  /* 0x000000080000780c */ /* 0x040fe40000764270 */
[----:B------:R-:W-:Y:S01]  /*132e0*/  ISETP.GT.AND P0, PT, R3, 0x109, PT ;  /* 0x000001090300780c */ /* 0x000fe20003f04270 */
[----:B------:R-:W-:Y:S01]  /*132f0*/  FMUL R41, R41, R2 ;  /* 0x0000000229297220 */ /* 0x000fe20000400000 */
[C---:B------:R-:W-:Y:S01]  /*13300*/  ISETP.GT.AND P4, PT, R0.reuse, RZ, P1 ;  /* 0x000000ff0000720c */ /* 0x040fe20000f84270 */
[----:B------:R-:W-:Y:S01]  /*13310*/  @P5 STG.E.U16 desc[UR52][R4.64+0x202], R25 ;  /* 0x0002021904005986 */ /* 0x000fe2000c101534 */
[----:B------:R-:W-:Y:S02]  /*13320*/  F2FP.F16.F32.PACK_AB R26, RZ, R26 ;  /* 0x0000001aff1a723e */ /* 0x000fe400000000ff */
[----:B------:R-:W-:Y:S01]  /*13330*/  ISETP.GT.AND P5, PT, R0, RZ, P0 ;  /* 0x000000ff0000720c */ /* 0x000fe200007a4270 */
[----:B------:R-:W-:Y:S01]  /*13340*/  FMUL R42, R42, R2 ;  /* 0x000000022a2a7220 */ /* 0x000fe20000400000 */
[----:B------:R-:W-:Y:S01]  /*13350*/  F2FP.F16.F32.PACK_AB R27, RZ, R27 ;  /* 0x0000001bff1b723e */ /* 0x000fe200000000ff */
[----:B------:R-:W-:Y:S01]  /*13360*/  @P2 STG.E.U16 desc[UR52][R6.64+0x200], R26 ;  /* 0x0002001a06002986 */ /* 0x000fe2000c101534 */
[----:B------:R-:W-:-:S02]  /*13370*/  F2FP.F16.F32.PACK_AB R28, RZ, R28 ;  /* 0x0000001cff1c723e */ /* 0x000fc400000000ff */
[C---:B------:R-:W-:Y:S01]  /*13380*/  ISETP.GT.AND P2, PT, R0.reuse, 0x8, P1 ;  /* 0x000000080000780c */ /* 0x040fe20000f44270 */
[----:B------:R-:W-:Y:S01]  /*13390*/  FMUL R43, R43, R2 ;  /* 0x000000022b2b7220 */ /* 0x000fe20000400000 */
[C---:B------:R-:W-:Y:S01]  /*133a0*/  ISETP.GT.AND P1, PT, R3.reuse, 0x110, PT ;  /* 0x000001100300780c */ /* 0x040fe20003f24270 */
[----:B------:R-:W-:Y:S01]  /*133b0*/  @P3 STG.E.U16 desc[UR52][R6.64+0x202], R27 ;  /* 0x0002021b06003986 */ /* 0x000fe2000c101534 */
[----:B------:R-:W-:Y:S02]  /*133c0*/  F2FP.F16.F32.PACK_AB R29, RZ, R29 ;  /* 0x0000001dff1d723e */ /* 0x000fe400000000ff */
[C---:B------:R-:W-:Y:S01]  /*133d0*/  ISETP.GT.AND P3, PT, R0.reuse, 0x8, P0 ;  /* 0x000000080000780c */ /* 0x040fe20000764270 */
[----:B------:R-:W-:Y:S01]  /*133e0*/  @P4 STG.E.U16 desc[UR52][R4.64+0x210], R28 ;  /* 0x0002101c04004986 */ /* 0x000fe2000c101534 */
[----:B------:R-:W-:Y:S02]  /*133f0*/  ISETP.GT.AND P0, PT, R3, 0x111, PT ;  /* 0x000001110300780c */ /* 0x000fe40003f04270 */
[----:B------:R-:W-:Y:S01]  /*13400*/  ISETP.GT.AND P4, PT, R0, RZ, P1 ;  /* 0x000000ff0000720c */ /* 0x000fe20000f84270 */
[----:B------:R-:W-:Y:S01]  /*13410*/  @P5 STG.E.U16 desc[UR52][R4.64+0x212], R29 ;  /* 0x0002121d04005986 */ /* 0x000fe2000c101534 */
[----:B------:R-:W-:-:S02]  /*13420*/  F2FP.F16.F32.PACK_AB R30, RZ, R30 ;  /* 0x0000001eff1e723e */ /* 0x000fc400000000ff */
[----:B------:R-:W-:Y:S01]  /*13430*/  ISETP.GT.AND P5, PT, R0, RZ, P0 ;  /* 0x000000ff0000720c */ /* 0x000fe200007a4270 */
[----:B------:R-:W-:Y:S01]  /*13440*/  FMUL R44, R44, R2 ;  /* 0x000000022c2c7220 */ /* 0x000fe20000400000 */
[----:B------:R-:W-:Y:S01]  /*13450*/  F2FP.F16.F32.PACK_AB R31, RZ, R31 ;  /* 0x0000001fff1f723e */ /* 0x000fe200000000ff */
[----:B------:R-:W-:Y:S01]  /*13460*/  @P2 STG.E.U16 desc[UR52][R6.64+0x210], R30 ;  /* 0x0002101e06002986 */ /* 0x000fe2000c101534 */
[----:B------:R-:W-:Y:S02]  /*13470*/  F2FP.F16.F32.PACK_AB R32, RZ, R32 ;  /* 0x00000020ff20723e */ /* 0x000fe400000000ff */
[----:B------:R-:W-:Y:S01]  /*13480*/  ISETP.GT.AND P2, PT, R0, 0x8, P1 ;  /* 0x000000080000780c */ /* 0x000fe20000f44270 */
[----:B------:R-:W-:Y:S01]  /*13490*/  FMUL R45, R45, R2 ;  /* 0x000000022d2d7220 */ /* 0x000fe20000400000 */
[----:B------:R-:W-:Y:S01]  /*134a0*/  ISETP.GT.AND P1, PT, R3, 0x118, PT ;  /* 0x000001180300780c */ /* 0x000fe20003f24270 */
[----:B------:R-:W-:Y:S01]  /*134b0*/  @P3 STG.E.U16 desc[UR52][R6.64+0x212], R31 ;  /* 0x0002121f06003986 */ /* 0x000fe2000c101534 */
[----:B------:R-:W-:-:S02]  /*134c0*/  F2FP.F16.F32.PACK_AB R33, RZ, R33 ;  /* 0x00000021ff21723e */ /* 0x000fc400000000ff */
[C---:B------:R-:W-:Y:S01]  /*134d0*/  ISETP.GT.AND P3, PT, R0.reuse, 0x8, P0 ;  /* 0x000000080000780c */ /* 0x040fe20000764270 */
[----:B------:R-:W-:Y:S01]  /*134e0*/  @P4 STG.E.U16 desc[UR52][R4.64+0x220], R32 ;  /* 0x0002202004004986 */ /* 0x000fe2000c101534 */
[----:B------:R-:W-:Y:S02]  /*134f0*/  ISETP.GT.AND P0, PT, R3, 0x119, PT ;  /* 0x000001190300780c */ /* 0x000fe40003f04270 */
        /* <DEDUP_REMOVED lines=82> */
[----:B------:R-:W-:Y:S01]  /*13a20*/  F2FP.F16.F32.PACK_AB R54, RZ, R54 ;  /* 0x00000036ff36723e */ /* 0x000fe200000000ff */
[-C--:B------:R-:W-:Y:S01]  /*13a30*/  FMUL R56, R56, R2.reuse ;  /* 0x0000000238387220 */ /* 0x080fe20000400000 */
[----:B------:R-:W-:Y:S01]  /*13a40*/  ISETP.GT.AND P5, PT, R0, RZ, P0 ;  /* 0x000000ff0000720c */ /* 0x000fe200007a4270 */
[----:B------:R-:W-:Y:S01]  /*13a50*/  FMUL R57, R57, R2 ;  /* 0x0000000239397220 */ /* 0x000fe20000400000 */
[----:B------:R-:W-:Y:S01]  /*13a60*/  F2FP.F16.F32.PACK_AB R55, RZ, R55 ;  /* 0x00000037ff37723e */ /* 0x000fe200000000ff */
[----:B------:R-:W-:Y:S01]  /*13a70*/  @P2 STG.E.U16 desc[UR52][R6.64+0x270], R54 ;  /* 0x0002703606002986 */ /* 0x000fe2000c101534 */
[----:B------:R-:W-:-:S02]  /*13a80*/  F2FP.F16.F32.PACK_AB R56, RZ, R56 ;  /* 0x00000038ff38723e */ /* 0x000fc400000000ff */
[----:B------:R-:W-:Y:S01]  /*13a90*/  ISETP.GT.AND P2, PT, R0, 0x8, P1 ;  /* 0x000000080000780c */ /* 0x000fe20000f44270 */
[-C--:B------:R-:W-:Y:S01]  /*13aa0*/  FMUL R58, R58, R2.reuse ;  /* 0x000000023a3a7220 */ /* 0x080fe20000400000 */
[C---:B------:R-:W-:Y:S01]  /*13ab0*/  ISETP.GT.AND P1, PT, R3.reuse, 0x148, PT ;  /* 0x000001480300780c */ /* 0x040fe20003f24270 */
[----:B------:R-:W-:Y:S01]  /*13ac0*/  @P3 STG.E.U16 desc[UR52][R6.64+0x272], R55 ;  /* 0x0002723706003986 */ /* 0x000fe2000c101534 */
[----:B------:R-:W-:Y:S02]  /*13ad0*/  F2FP.F16.F32.PACK_AB R57, RZ, R57 ;  /* 0x00000039ff39723e */ /* 0x000fe400000000ff */
[C---:B------:R-:W-:Y:S01]  /*13ae0*/  ISETP.GT.AND P3, PT, R0.reuse, 0x8, P0 ;  /* 0x000000080000780c */ /* 0x040fe20000764270 */
[----:B------:R-:W-:Y:S01]  /*13af0*/  @P4 STG.E.U16 desc[UR52][R4.64+0x280], R56 ;  /* 0x0002803804004986 */ /* 0x000fe2000c101534 */
[----:B------:R-:W-:Y:S02]  /*13b00*/  ISETP.GT.AND P0, PT, R3, 0x149, PT ;  /* 0x000001490300780c */ /* 0x000fe40003f04270 */
[----:B------:R-:W-:Y:S01]  /*13b10*/  ISETP.GT.AND P4, PT, R0, RZ, P1 ;  /* 0x000000ff0000720c */ /* 0x000fe20000f84270 */
[----:B------:R-:W-:Y:S01]  /*13b20*/  FMUL R59, R59, R2 ;  /* 0x000000023b3b7220 */ /* 0x000fe20000400000 */
        /* <DEDUP_REMOVED lines=27> */
[----:B------:R-:W-:Y:S01]  /*13ce0*/  FMUL R66, R66, R2 ;  /* 0x0000000242427220 */ /* 0x000fe20000400000 */
[C---:B------:R-:W-:Y:S01]  /*13cf0*/  ISETP.GT.AND P1, PT, R3.reuse, 0x158, PT ;  /* 0x000001580300780c */ /* 0x040fe20003f24270 */
[----:B------:R-:W-:Y:S01]  /*13d00*/  @P3 STG.E.U16 desc[UR52][R6.64+0x292], R63 ;  /* 0x0002923f06003986 */ /* 0x000fe2000c101534 */
[----:B------:R-:W-:Y:S02]  /*13d10*/  F2FP.F16.F32.PACK_AB R65, RZ, R65 ;  /* 0x00000041ff41723e */ /* 0x000fe400000000ff */
[----:B------:R-:W-:Y:S01]  /*13d20*/  ISETP.GT.AND P3, PT, R0, 0x8, P0 ;  /* 0x000000080000780c */ /* 0x000fe20000764270 */
[----:B------:R-:W2:Y:S01]  /*13d30*/  LDL.LU R146, [R1+0x230] ;  /* 0x0002300001927983 */ /* 0x000ea20000300800 */
[----:B------:R-:W-:-:S03]  /*13d40*/  ISETP.GT.AND P0, PT, R3, 0x159, PT ;  /* 0x000001590300780c */ /* 0x000fc60003f04270 */
[----:B------:R-:W-:Y:S01]  /*13d50*/  @P4 STG.E.U16 desc[UR52][R4.64+0x2a0], R64 ;  /* 0x0002a04004004986 */ /* 0x000fe2000c101534 */
[----:B------:R-:W-:Y:S01]  /*13d60*/  ISETP.GT.AND P4, PT, R0, RZ, P1 ;  /* 0x000000ff0000720c */ /* 0x000fe20000f84270 */
[----:B------:R-:W-:Y:S02]  /*13d70*/  FMUL R67, R67, R2 ;  /* 0x0000000243437220 */ /* 0x000fe40000400000 */
[----:B------:R-:W4:Y:S01]  /*13d80*/  LDL.LU R147, [R1+0x22c] ;  /* 0x00022c0001937983 */ /* 0x000f220000300800 */
[----:B------:R-:W-:Y:S01]  /*13d90*/  F2FP.F16.F32.PACK_AB R66, RZ, R66 ;  /* 0x00000042ff42723e */ /* 0x000fe200000000ff */
[-C--:B------:R-:W-:Y:S02]  /*13da0*/  FMUL R68, R68, R2.reuse ;  /* 0x0000000244447220 */ /* 0x080fe40000400000 */
[----:B------:R-:W4:Y:S04]  /*13db0*/  LDL.LU R148, [R1+0x228] ;  /* 0x0002280001947983 */ /* 0x000f280000300800 */
[----:B------:R-:W4:Y:S04]  /*13dc0*/  LDL.LU R149, [R1+0x224] ;  /* 0x0002240001957983 */ /* 0x000f280000300800 */
[----:B------:R-:W-:Y:S01]  /*13dd0*/  @P5 STG.E.U16 desc[UR52][R4.64+0x2a2], R65 ;  /* 0x0002a24104005986 */ /* 0x000fe2000c101534 */
[----:B------:R-:W-:Y:S01]  /*13de0*/  ISETP.GT.AND P5, PT, R0, RZ, P0 ;  /* 0x000000ff0000720c */ /* 0x000fe200007a4270 */
[----:B------:R-:W-:Y:S01]  /*13df0*/  FMUL R69, R69, R2 ;  /* 0x0000000245457220 */ /* 0x000fe20000400000 */
[----:B------:R-:W-:Y:S01]  /*13e00*/  F2FP.F16.F32.PACK_AB R67, RZ, R67 ;  /* 0x00000043ff43723e */ /* 0x000fe200000000ff */
[----:B------:R-:W4:Y:S01]  /*13e10*/  LDL.LU R150, [R1+0x220] ;  /* 0x0002200001967983 */ /* 0x000f220000300800 */
[----:B------:R-:W-:-:S03]  /*13e20*/  F2FP.F16.F32.PACK_AB R68, RZ, R68 ;  /* 0x00000044ff44723e */ /* 0x000fc600000000ff */
[----:B------:R-:W-:Y:S01]  /*13e30*/  @P2 STG.E.U16 desc[UR52][R6.64+0x2a0], R66 ;  /* 0x0002a04206002986 */ /* 0x000fe2000c101534 */
[----:B------:R-:W-:Y:S02]  /*13e40*/  ISETP.GT.AND P2, PT, R0, 0x8, P1 ;  /* 0x000000080000780c */ /* 0x000fe40000f44270 */
[C---:B------:R-:W-:Y:S01]  /*13e50*/  ISETP.GT.AND P1, PT, R3.reuse, 0x160, PT ;  /* 0x000001600300780c */ /* 0x040fe20003f24270 */
[----:B------:R-:W4:Y:S01]  /*13e60*/  LDL.LU R151, [R1+0x21c] ;  /* 0x00021c0001977983 */ /* 0x000f220000300800 */
[----:B------:R-:W-:Y:S01]  /*13e70*/  F2FP.F16.F32.PACK_AB R69, RZ, R69 ;  /* 0x00000045ff45723e */ /* 0x000fe200000000ff */
[-C--:B------:R-:W-:Y:S02]  /*13e80*/  FMUL R70, R70, R2.reuse ;  /* 0x0000000246467220 */ /* 0x080fe40000400000 */
[----:B------:R-:W-:Y:S01]  /*13e90*/  @P3 STG.E.U16 desc[UR52][R6.64+0x2a2], R67 ;  /* 0x0002a24306003986 */ /* 0x000fe2000c101534 */
[C---:B------:R-:W-:Y:S02]  /*13ea0*/  ISETP.GT.AND P3, PT, R0.reuse, 0x8, P0 ;  /* 0x000000080000780c */ /* 0x040fe40000764270 */
[----:B------:R-:W-:Y:S01]  /*13eb0*/  ISETP.GT.AND P0, PT, R3, 0x161, PT ;  /* 0x000001610300780c */ /* 0x000fe20003f04270 */
[----:B------:R-:W-:Y:S01]  /*13ec0*/  @P4 STG.E.U16 desc[UR52][R4.64+0x2b0], R68 ;  /* 0x0002b04404004986 */ /* 0x000fe2000c101534 */
[----:B------:R-:W-:Y:S01]  /*13ed0*/  ISETP.GT.AND P4, PT, R0, RZ, P1 ;  /* 0x000000ff0000720c */ /* 0x000fe20000f84270 */
[----:B------:R-:W-:Y:S01]  /*13ee0*/  FMUL R71, R71, R2 ;  /* 0x0000000247477220 */ /* 0x000fe20000400000 */
[----:B------:R-:W-:Y:S01]  /*13ef0*/  F2FP.F16.F32.PACK_AB R70, RZ, R70 ;  /* 0x00000046ff46723e */ /* 0x000fe200000000ff */
[----:B------:R-:W-:Y:S01]  /*13f00*/  @P5 STG.E.U16 desc[UR52][R4.64+0x2b2], R69 ;  /* 0x0002b24504005986 */ /* 0x000fe2000c101534 */
        /* <DEDUP_REMOVED lines=33> */
[----:B------:R0:W5:Y:S01]  /*14120*/  LDL.LU R16, [R1+0x218] ;  /* 0x0002180001107983 */ /* 0x0001620000300800 */
[----:B------:R-:W-:Y:S01]  /*14130*/  FMUL R79, R79, R2 ;  /* 0x000000024f4f7220 */ /* 0x000fe20000400000 */
[----:B------:R-:W-:Y:S01]  /*14140*/  F2FP.F16.F32.PACK_AB R78, RZ, R78 ;  /* 0x0000004eff4e723e */ /* 0x000fe200000000ff */
[-C--:B------:R-:W-:Y:S01]  /*14150*/  FMUL R80, R80, R2.reuse ;  /* 0x0000000250507220 */ /* 0x080fe20000400000 */
[----:B------:R-:W-:Y:S01]  /*14160*/  @P5 STG.E.U16 desc[UR52][R4.64+0x2d2], R77 ;  /* 0x0002d24d04005986 */ /* 0x000fe2000c101534 */
[----:B------:R-:W-:Y:S01]  /*14170*/  ISETP.GT.AND P5, PT, R0, RZ, P0 ;  /* 0x000000ff0000720c */ /* 0x000fe200007a4270 */
[----:B------:R-:W-:Y:S01]  /*14180*/  FMUL R81, R81, R2 ;  /* 0x0000000251517220 */ /* 0x000fe20000400000 */
[----:B------:R-:W-:Y:S01]  /*14190*/  F2FP.F16.F32.PACK_AB R79, RZ, R79 ;  /* 0x0000004fff4f723e */ /* 0x000fe200000000ff */
[----:B------:R-:W-:Y:S01]  /*141a0*/  @P2 STG.E.U16 desc[UR52][R6.64+0x2d0], R78 ;  /* 0x0002d04e06002986 */ /* 0x000fe2000c101534 */
[----:B------:R-:W-:-:S02]  /*141b0*/  F2FP.F16.F32.PACK_AB R80, RZ, R80 ;  /* 0x00000050ff50723e */ /* 0x000fc400000000ff */
[----:B------:R-:W-:Y:S02]  /*141c0*/  ISETP.GT.AND P2, PT, R0, 0x8, P1 ;  /* 0x000000080000780c */ /* 0x000fe40000f44270 */
[C---:B------:R-:W-:Y:S01]  /*141d0*/  ISETP.GT.AND P1, PT, R3.reuse, 0x178, PT ;  /* 0x000001780300780c */ /* 0x040fe20003f24270 */
[----:B------:R-:W-:Y:S01]  /*141e0*/  @P3 STG.E.U16 desc[UR52][R6.64+0x2d2], R79 ;  /* 0x0002d24f06003986 */ /* 0x000fe2000c101534 */
[----:B------:R-:W-:Y:S01]  /*141f0*/  F2FP.F16.F32.PACK_AB R81, RZ, R81 ;  /* 0x00000051ff51723e */ /* 0x000fe200000000ff */
[-C--:B------:R-:W-:Y:S01]  /*14200*/  FMUL R82, R82, R2.reuse ;  /* 0x0000000252527220 */ /* 0x080fe20000400000 */
        /* <DEDUP_REMOVED lines=229> */
[C---:B------:R-:W-:Y:S02]  /*15060*/  ISETP.GT.AND P2, PT, R0.reuse, 0x8, P1 ;  /* 0x000000080000780c */ /* 0x040fe40000f44270 */
[C---:B------:R-:W-:Y:S01]  /*15070*/  ISETP.GT.AND P1, PT, R3.reuse, 0x1e0, PT ;  /* 0x000001e00300780c */ /* 0x040fe20003f24270 */
[----:B------:R-:W-:Y:S01]  /*15080*/  @P3 STG.E.U16 desc[UR52][R6.64+0x3a2], R131 ;  /* 0x0003a28306003986 */ /* 0x000fe2000c101534 */
[----:B------:R-:W-:Y:S02]  /*15090*/  F2FP.F16.F32.PACK_AB R133, RZ, R133 ;  /* 0x00000085ff85723e */ /* 0x000fe400000000ff */
[----:B------:R-:W-:Y:S01]  /*150a0*/  ISETP.GT.AND P3, PT, R0, 0x8, P0 ;  /* 0x000000080000780c */ /* 0x000fe20000764270 */
[----:B------:R-:W-:Y:S01]  /*150b0*/  @P4 STG.E.U16 desc[UR52][R4.64+0x3b0], R132 ;  /* 0x0003b08404004986 */ /* 0x000fe2000c101534 */
[----:B------:R-:W-:Y:S01]  /*150c0*/  ISETP.GT.AND P0, PT, R3, 0x1e1, PT ;  /* 0x000001e10300780c */ /* 0x000fe20003f04270 */
[-C--:B------:R-:W-:Y:S01]  /*150d0*/  FMUL R134, R134, R2.reuse ;  /* 0x0000000286867220 */ /* 0x080fe20000400000 */
[----:B------:R-:W-:Y:S01]  /*150e0*/  ISETP.GT.AND P4, PT, R0, RZ, P1 ;  /* 0x000000ff0000720c */ /* 0x000fe20000f84270 */
[-C--:B------:R-:W-:Y:S01]  /*150f0*/  FMUL R135, R135, R2.reuse ;  /* 0x0000000287877220 */ /* 0x080fe20000400000 */
[----:B------:R-:W-:Y:S01]  /*15100*/  @P5 STG.E.U16 desc[UR52][R4.64+0x3b2], R133 ;  /* 0x0003b28504005986 */ /* 0x000fe2000c101534 */
[-C--:B------:R-:W-:Y:S01]  /*15110*/  FMUL R136, R136, R2.reuse ;  /* 0x0000000288887220 */ /* 0x080fe20000400000 */
[----:B------:R-:W-:Y:S01]  /*15120*/  ISETP.GT.AND P5, PT, R0, RZ, P0 ;  /* 0x000000ff0000720c */ /* 0x000fe200007a4270 */
[----:B------:R-:W-:Y:S01]  /*15130*/  FMUL R137, R137, R2 ;  /* 0x0000000289897220 */ /* 0x000fe20000400000 */
[----:B------:R-:W-:-:S02]  /*15140*/  F2FP.F16.F32.PACK_AB R134, RZ, R134 ;  /* 0x00000086ff86723e */ /* 0x000fc400000000ff */
[----:B------:R-:W-:Y:S02]  /*15150*/  F2FP.F16.F32.PACK_AB R135, RZ, R135 ;  /* 0x00000087ff87723e */ /* 0x000fe400000000ff */
[----:B------:R-:W-:Y:S01]  /*15160*/  F2FP.F16.F32.PACK_AB R136, RZ, R136 ;  /* 0x00000088ff88723e */ /* 0x000fe200000000ff */
[----:B------:R-:W-:Y:S01]  /*15170*/  @P2 STG.E.U16 desc[UR52][R6.64+0x3b0], R134 ;  /* 0x0003b08606002986 */ /* 0x000fe2000c101534 */
[----:B------:R-:W-:-:S03]  /*15180*/  F2FP.F16.F32.PACK_AB R137, RZ, R137 ;  /* 0x00000089ff89723e */ /* 0x000fc600000000ff */
[----:B------:R-:W-:Y:S01]  /*15190*/  @P3 STG.E.U16 desc[UR52][R6.64+0x3b2], R135 ;  /* 0x0003b28706003986 */ /* 0x000fe2000c101534 */
[----:B------:R-:W-:-:S03]  /*151a0*/  ISETP.GT.AND P1, PT, R0, 0x8, P1 ;  /* 0x000000080000780c */ /* 0x000fc60000f24270 */
[----:B------:R-:W-:Y:S01]  /*151b0*/  @P4 STG.E.U16 desc[UR52][R4.64+0x3c0], R136 ;  /* 0x0003c08804004986 */ /* 0x000fe2000c101534 */
[----:B------:R-:W-:Y:S02]  /*151c0*/  ISETP.GT.AND P4, PT, R3, 0x1e8, PT ;  /* 0x000001e80300780c */ /* 0x000fe40003f84270 */
[C---:B------:R-:W-:Y:S01]  /*151d0*/  ISETP.GT.AND P2, PT, R0.reuse, 0x8, P0 ;  /* 0x000000080000780c */ /* 0x040fe20000744270 */
[----:B------:R-:W-:Y:S01]  /*151e0*/  @P5 STG.E.U16 desc[UR52][R4.64+0x3c2], R137 ;  /* 0x0003c28904005986 */ /* 0x000fe2000c101534 */
[----:B------:R-:W-:Y:S01]  /*151f0*/  ISETP.GT.AND P5, PT, R0, RZ, P4 ;  /* 0x000000ff0000720c */ /* 0x000fe200027a4270 */
[-C--:B------:R-:W-:Y:S01]  /*15200*/  FMUL R138, R138, R2.reuse ;  /* 0x000000028a8a7220 */ /* 0x080fe20000400000 */
[-C--:B------:R-:W-:Y:S01]  /*15210*/  FMUL R139, R139, R2.reuse ;  /* 0x000000028b8b7220 */ /* 0x080fe20000400000 */
[----:B------:R-:W-:Y:S01]  /*15220*/  FMUL R140, R140, R2 ;  /* 0x000000028c8c7220 */ /* 0x000fe20000400000 */
[----:B------:R-:W-:Y:S02]  /*15230*/  ISETP.GT.AND P0, PT, R3, 0x1e9, PT ;  /* 0x000001e90300780c */ /* 0x000fe40003f04270 */
[----:B------:R-:W-:-:S02]  /*15240*/  F2FP.F16.F32.PACK_AB R138, RZ, R138 ;  /* 0x0000008aff8a723e */ /* 0x000fc400000000ff */
[----:B------:R-:W-:Y:S02]  /*15250*/  F2FP.F16.F32.PACK_AB R139, RZ, R139 ;  /* 0x0000008bff8b723e */ /* 0x000fe400000000ff */
[----:B------:R-:W-:Y:S02]  /*15260*/  F2FP.F16.F32.PACK_AB R140, RZ, R140 ;  /* 0x0000008cff8c723e */ /* 0x000fe400000000ff */
[C---:B------:R-:W-:Y:S01]  /*15270*/  ISETP.GT.AND P3, PT, R0.reuse, RZ, P0 ;  /* 0x000000ff0000720c */ /* 0x040fe20000764270 */
[----:B------:R-:W-:Y:S01]  /*15280*/  @P1 STG.E.U16 desc[UR52][R6.64+0x3c0], R138 ;  /* 0x0003c08a06001986 */ /* 0x000fe2000c101534 */
[-C--:B------:R-:W-:Y:S01]  /*15290*/  FMUL R141, R141, R2.reuse ;  /* 0x000000028d8d7220 */ /* 0x080fe20000400000 */
[----:B------:R-:W-:Y:S02]  /*152a0*/  ISETP.GT.AND P4, PT, R0, 0x8, P4 ;  /* 0x000000080000780c */ /* 0x000fe40002784270 */
[----:B------:R-:W-:Y:S01]  /*152b0*/  @P2 STG.E.U16 desc[UR52][R6.64+0x3c2], R139 ;  /* 0x0003c28b06002986 */ /* 0x000fe2000c101534 */
[----:B------:R-:W-:-:S03]  /*152c0*/  FMUL R142, R142, R2 ;  /* 0x000000028e8e7220 */ /* 0x000fc60000400000 */
[----:B------:R-:W-:Y:S01]  /*152d0*/  @P5 STG.E.U16 desc[UR52][R4.64+0x3d0], R140 ;  /* 0x0003d08c04005986 */ /* 0x000fe2000c101534 */
[C---:B------:R-:W-:Y:S01]  /*152e0*/  ISETP.GT.AND P5, PT, R0.reuse, 0x8, P0 ;  /* 0x000000080000780c */ /* 0x040fe200007a4270 */
[----:B------:R-:W-:Y:S01]  /*152f0*/  FMUL R143, R143, R2 ;  /* 0x000000028f8f7220 */ /* 0x000fe20000400000 */
[----:B------:R-:W-:Y:S02]  /*15300*/  F2FP.F16.F32.PACK_AB R141, RZ, R141 ;  /* 0x0000008dff8d723e */ /* 0x000fe400000000ff */
[----:B------:R-:W-:Y:S02]  /*15310*/  F2FP.F16.F32.PACK_AB R142, RZ, R142 ;  /* 0x0000008eff8e723e */ /* 0x000fe400000000ff */
[----:B------:R-:W-:Y:S01]  /*15320*/  F2FP.F16.F32.PACK_AB R143, RZ, R143 ;  /* 0x0000008fff8f723e */ /* 0x000fe200000000ff */
[----:B------:R-:W-:Y:S01]  /*15330*/  @P3 STG.E.U16 desc[UR52][R4.64+0x3d2], R141 ;  /* 0x0003d28d04003986 */ /* 0x000fe2000c101534 */
[C---:B------:R-:W-:Y:S02]  /*15340*/  ISETP.GT.AND P3, PT, R3.reuse, 0x1f0, PT ;  /* 0x000001f00300780c */ /* 0x040fe40003f64270 */
[----:B------:R-:W-:Y:S01]  /*15350*/  ISETP.GT.AND P0, PT, R3, 0x1f1, PT ;  /* 0x000001f10300780c */ /* 0x000fe20003f04270 */
[----:B------:R-:W-:Y:S01]  /*15360*/  @P4 STG.E.U16 desc[UR52][R6.64+0x3d0], R142 ;  /* 0x0003d08e06004986 */ /* 0x000fe2000c101534 */
[----:B------:R-:W-:-:S03]  /*15370*/  ISETP.GT.AND P4, PT, R0, RZ, P3 ;  /* 0x000000ff0000720c */ /* 0x000fc60001f84270 */
[----:B------:R-:W-:Y:S01]  /*15380*/  @P5 STG.E.U16 desc[UR52][R6.64+0x3d2], R143 ;  /* 0x0003d28f06005986 */ /* 0x000fe2000c101534 */
[----:B------:R-:W-:Y:S01]  /*15390*/  ISETP.GT.AND P5, PT, R0, RZ, P0 ;  /* 0x000000ff0000720c */ /* 0x000fe200007a4270 */
[-C--:B------:R-:W-:Y:S01]  /*153a0*/  FMUL R144, R144, R2.reuse ;  /* 0x0000000290907220 */ /* 0x080fe20000400000 */
[----:B---3--:R-:W-:Y:S01]  /*153b0*/  FMUL R145, R145, R2 ;  /* 0x0000000291917220 */ /* 0x008fe20000400000 */
[----:B------:R-:W-:-:S03]  /*153c0*/  ISETP.GT.AND P2, PT, R3, 0x1f8, PT ;  /* 0x000001f80300780c */ /* 0x000fc60003f44270 */
[----:B------:R-:W-:Y:S02]  /*153d0*/  F2FP.F16.F32.PACK_AB R144, RZ, R144 ;  /* 0x00000090ff90723e */ /* 0x000fe400000000ff */
[----:B------:R-:W-:Y:S02]  /*153e0*/  F2FP.F16.F32.PACK_AB R145, RZ, R145 ;  /* 0x00000091ff91723e */ /* 0x000fe400000000ff */
[----:B------:R-:W-:Y:S01]  /*153f0*/  ISETP.GT.AND P1, PT, R3, 0x1f9, PT ;  /* 0x000001f90300780c */ /* 0x000fe20003f24270 */
[----:B------:R-:W-:Y:S01]  /*15400*/  @P4 STG.E.U16 desc[UR52][R4.64+0x3e0], R144 ;  /* 0x0003e09004004986 */ /* 0x000fe2000c101534 */
[C---:B------:R-:W-:Y:S02]  /*15410*/  ISETP.GT.AND P3, PT, R0.reuse, 0x8, P3 ;  /* 0x000000080000780c */ /* 0x040fe40001f64270 */
[C---:B------:R-:W-:Y:S01]  /*15420*/  ISETP.GT.AND P0, PT, R0.reuse, 0x8, P0 ;  /* 0x000000080000780c */ /* 0x040fe20000704270 */
[----:B------:R-:W-:Y:S01]  /*15430*/  @P5 STG.E.U16 desc[UR52][R4.64+0x3e2], R145 ;  /* 0x0003e29104005986 */ /* 0x000fe2000c101534 */
[----:B------:R-:W-:Y:S01]  /*15440*/  ISETP.GT.AND P5, PT, R0, RZ, P2 ;  /* 0x000000ff0000720c */ /* 0x000fe200017a4270 */
[-C--:B--2---:R-:W-:Y:S01]  /*15450*/  FMUL R146, R146, R2.reuse ;  /* 0x0000000292927220 */ /* 0x084fe20000400000 */
[C---:B------:R-:W-:Y:S01]  /*15460*/  ISETP.GT.AND P4, PT, R0.reuse, RZ, P1 ;  /* 0x000000ff0000720c */ /* 0x040fe20000f84270 */
[-C--:B----4-:R-:W-:Y:S01]  /*15470*/  FMUL R147, R147, R2.reuse ;  /* 0x0000000293937220 */ /* 0x090fe20000400000 */
[----:B------:R-:W-:Y:S01]  /*15480*/  ISETP.GT.AND P2, PT, R0, 0x8, P2 ;  /* 0x000000080000780c */ /* 0x000fe20001744270 */
[-C--:B------:R-:W-:Y:S01]  /*15490*/  FMUL R148, R148, R2.reuse ;  /* 0x0000000294947220 */ /* 0x080fe20000400000 */
[----:B------:R-:W-:Y:S01]  /*154a0*/  FMUL R149, R149, R2 ;  /* 0x0000000295957220 */ /* 0x000fe20000400000 */
[----:B------:R-:W-:-:S02]  /*154b0*/  F2FP.F16.F32.PACK_AB R146, RZ, R146 ;  /* 0x00000092ff92723e */ /* 0x000fc400000000ff */
[----:B------:R-:W-:Y:S02]  /*154c0*/  F2FP.F16.F32.PACK_AB R147, RZ, R147 ;  /* 0x00000093ff93723e */ /* 0x000fe400000000ff */
[----:B------:R-:W-:Y:S02]  /*154d0*/  ISETP.GT.AND P1, PT, R0, 0x8, P1 ;  /* 0x000000080000780c */ /* 0x000fe40000f24270 */
[----:B------:R-:W-:Y:S01]  /*154e0*/  F2FP.F16.F32.PACK_AB R148, RZ, R148 ;  /* 0x00000094ff94723e */ /* 0x000fe200000000ff */
[-C--:B------:R-:W-:Y:S01]  /*154f0*/  FMUL R150, R150, R2.reuse ;  /* 0x0000000296967220 */ /* 0x080fe20000400000 */
[----:B------:R-:W-:Y:S01]  /*15500*/  F2FP.F16.F32.PACK_AB R149, RZ, R149 ;  /* 0x00000095ff95723e */ /* 0x000fe200000000ff */
[----:B------:R-:W-:Y:S01]  /*15510*/  FMUL R151, R151, R2 ;  /* 0x0000000297977220 */ /* 0x000fe20000400000 */
[----:B------:R-:W-:Y:S04]  /*15520*/  @P3 STG.E.U16 desc[UR52][R6.64+0x3e0], R146 ;  /* 0x0003e09206003986 */ /* 0x000fe8000c101534 */
[----:B------:R-:W-:Y:S01]  /*15530*/  @P0 STG.E.U16 desc[UR52][R6.64+0x3e2], R147 ;  /* 0x0003e29306000986 */ /* 0x000fe2000c101534 */
[----:B------:R-:W-:-:S03]  /*15540*/  F2FP.F16.F32.PACK_AB R150, RZ, R150 ;  /* 0x00000096ff96723e */ /* 0x000fc600000000ff */
[----:B------:R-:W-:Y:S01]  /*15550*/  @P5 STG.E.U16 desc[UR52][R4.64+0x3f0], R148 ;  /* 0x0003f09404005986 */ /* 0x000fe2000c101534 */
[----:B------:R-:W-:-:S03]  /*15560*/  F2FP.F16.F32.PACK_AB R151, RZ, R151 ;  /* 0x00000097ff97723e */ /* 0x000fc600000000ff */
[----:B------:R1:W-:Y:S02]  /*15570*/  @P4 STG.E.U16 desc[UR52][R4.64+0x3f2], R149 ;  /* 0x0003f29504004986 */ /* 0x0003e4000c101534 */
[----:B-1----:R-:W-:Y:S02]  /*15580*/  @P2 IMAD.MOV.U32 R4, RZ, RZ, R6 ;  /* 0x000000ffff042224 */ /* 0x002fe400078e0006 */
[----:B------:R-:W-:-:S05]  /*15590*/  @P2 IMAD.MOV.U32 R5, RZ, RZ, R7 ;  /* 0x000000ffff052224 */ /* 0x000fca00078e0007 */
[----:B------:R0:W-:Y:S04]  /*155a0*/  @P2 STG.E.U16 desc[UR52][R4.64+0x3f0], R150 ;  /* 0x0003f09604002986 */ /* 0x0001e8000c101534 */
[----:B------:R0:W-:Y:S02]  /*155b0*/  @P1 STG.E.U16 desc[UR52][R6.64+0x3f2], R151 ;  /* 0x0003f29706001986 */ /* 0x0001e4000c101534 */
.L_x_542:
[----:B------:R-:W-:Y:S05]  /*155c0*/  BSYNC B0 ;  /* 0x0000000000007941 */ /* 0x000fea0003800000 */
.L_x_32:
[----:B------:R-:W2:Y:S01]  /*155d0*/  LDL.LU R26, [R1+0x200] ;  /* 0x00020000011a7983 */ /* 0x000ea20000300800 */
[----:B---3--:R-:W-:Y:S01]  /*155e0*/  IMAD.U32 R0, RZ, RZ, UR50 ;  /* 0x00000032ff007e24 */ /* 0x008fe2000f8e00ff */
[----:B------:R-:W-:Y:S02]  /*155f0*/  ULDC.64 UR4, c[0x0][0x650] ;  /* 0x0001940000047ab9 */ /* 0x000fe40000000a00 */
[----:B------:R-:W3:Y:S01]  /*15600*/  LDL.LU R23, [R1+0x204] ;  /* 0x0002040001177983 */ /* 0x000ee20000300800 */
[----:B0-----:R-:W-:Y:S02]  /*15610*/  IMAD.U32 R3, RZ, RZ, UR50 ;  /* 0x00000032ff037e24 */ /* 0x001fe4000f8e00ff */
[----:B------:R-:W-:Y:S02]  /*15620*/  IMAD.U32 R4, RZ, RZ, UR48 ;  /* 0x00000030ff047e24 */ /* 0x000fe4000f8e00ff */
[----:B------:R-:W-:Y:S02]  /*15630*/  IMAD.MOV.U32 R18, RZ, RZ, -0x1 ;  /* 0xffffffffff127424 */ /* 0x000fe400078e00ff */
[----:B------:R0:W-:Y:S01]  /*15640*/  SYNCS.ARRIVE.TRANS64.A1T0 RZ, [R4+UR43], RZ ;  /* 0x000000ff04ff79a7 */ /* 0x0001e2000810002b */
[----:B------:R-:W-:-:S02]  /*15650*/  IMAD.MOV.U32 R19, RZ, RZ, -0x1 ;  /* 0xffffffffff137424 */ /* 0x000fc400078e00ff */
[----:B------:R-:W-:Y:S01]  /*15660*/  IMAD.MOV.U32 R17, RZ, RZ, -0x1 ;  /* 0xffffffffff117424 */ /* 0x000fe200078e00ff */
[----:B---3--:R-:W-:Y:S01]  /*15670*/  LEA R23, P0, R0, R23, 0x1 ;  /* 0x0000001700177211 */ /* 0x008fe200078008ff */
[----:B------:R-:W-:-:S04]  /*15680*/  IMAD.U32 R0, RZ, RZ, UR39 ;  /* 0x00000027ff007e24 */ /* 0x000fc8000f8e00ff */
[----:B------:R0:W-:Y:S01]  /*15690*/  STL [R1+0x204], R23 ;  /* 0x0002041701007387 */ /* 0x0001e20000100800 */
[--C-:B--2---:R-:W-:Y:S02]  /*156a0*/  LEA.HI.X R26, R3, R26, R0.reuse, 0x1, P0 ;  /* 0x0000001a031a7211 */ /* 0x104fe400000f0c00 */
[----:B------:R-:W-:Y:S02]  /*156b0*/  ISETP.GE.U32.AND P0, PT, R23, UR4, PT ;  /* 0x0000000417007c0c */ /* 0x000fe4000bf06070 */
[----:B------:R-:W-:Y:S01]  /*156c0*/  PRMT R0, RZ, 0x7610, R0 ;  /* 0x00007610ff007816 */ /* 0x000fe20000000000 */
[----:B------:R0:W-:Y:S01]  /*156d0*/  STL [R1+0x200], R26 ;  /* 0x0002001a01007387 */ /* 0x0001e20000100800 */
[----:B------:R-:W-:-:S13]  /*156e0*/  ISETP.GE.U32.AND.EX P0, PT, R26, UR5, PT, P0 ;  /* 0x000000051a007c0c */ /* 0x000fda000bf06100 */
[----:B0-----:R-:W-:Y:S05]  /*156f0*/  @P0 BRA `(.L_x_543) ;  /* 0x0000000400700947 */ /* 0x001fea0003800000 */
[----:B------:R-:W0:Y:S01]  /*15700*/  S2R R18, SR_CTAID.X ;  /* 0x0000000000127919 */ /* 0x000e220000002500 */
[----:B------:R-:W2:Y:S01]  /*15710*/  LDC.64 R10, c[0x0][0x628] ;  /* 0x00018a00ff0a7b82 */ /* 0x000ea20000000a00 */
[----:B------:R-:W-:Y:S01]  /*15720*/  ULDC UR4, c[0x0][0x150] ;  /* 0x0000540000047ab9 */ /* 0x000fe20000000800 */
[----:B-1--4-:R-:W-:Y:S01]  /*15730*/  IMAD.MOV.U32 R8, RZ, RZ, R23 ;  /* 0x000000ffff087224 */ /* 0x012fe200078e0017 */
[----:B------:R-:W1:Y:S01]  /*15740*/  S2R R20, SR_CTAID.Y ;  /* 0x0000000000147919 */ /* 0x000e620000002600 */
[----:B------:R-:W-:-:S04]  /*15750*/  IMAD.MOV.U32 R9, RZ, RZ, R26 ;  /* 0x000000ffff097224 */ /* 0x000fc800078e001a */
[----:B------:R-:W3:Y:S08]  /*15760*/  LDC R21, c[0x0][0x144] ;  /* 0x00005100ff157b82 */ /* 0x000ef00000000800 */
[----:B-----5:R-:W4:Y:S08]  /*15770*/  LDC R12, c[0x0][0x630] ;  /* 0x00018c00ff0c7b82 */ /* 0x020f300000000800 */
[----:B------:R-:W1:Y:S01]  /*15780*/  LDC.64 R14, c[0x0][0x620] ;  /* 0x00018800ff0e7b82 */ /* 0x000e620000000a00 */
[----:B--2---:R-:W-:-:S04]  /*15790*/  ISETP.NE.U32.AND P0, PT, R10, RZ, PT ;  /* 0x000000ff0a00720c */ /* 0x004fc80003f05070 */
[----:B------:R-:W-:Y:S02]  /*157a0*/  ISETP.NE.AND.EX P0, PT, R11, RZ, PT, P0 ;  /* 0x000000ff0b00720c */ /* 0x000fe40003f05300 */
[----:B0-----:R-:W-:-:S05]  /*157b0*/  I2FP.F32.U32 R0, R18 ;  /* 0x0000001200007245 */ /* 0x001fca0000201000 */
[----:B------:R-:W-:-:S04]  /*157c0*/  FMUL R0, R0, UR4 ;  /* 0x0000000400007c20 */ /* 0x000fc80008400000 */
[----:B------:R0:W2:Y:S02]  /*157d0*/  F2I.U32.TRUNC.NTZ R19, R0 ;  /* 0x0000000000137305 */ /* 0x0000a4000020f000 */
[----:B---34-:R-:W-:Y:S05]  /*157e0*/  @!P0 BRA `(.L_x_544) ;  /* 0x0000000000288947 */ /* 0x018fea0003800000 */
[----:B0-----:R-:W0:Y:S02]  /*157f0*/  LDC R0, c[0x0][0x634] ;  /* 0x00018d00ff007b82 */ /* 0x001e240000000800 */
[----:B0-----:R-:W-:-:S05]  /*15800*/  IADD3 R3, P0, R23, R0, RZ ;  /* 0x0000000017037210 */ /* 0x001fca0007f1e0ff */
        /* <DEDUP_REMOVED lines=8> */
.L_x_544:
[-CC-:B------:R-:W-:Y:S01]  /*15890*/  SHF.R.U64 R17, R8, R12.reuse, R9.reuse ;  /* 0x0000000c08117219 */ /* 0x180fe20000001209 */
[----:B------:R-:W3:Y:S01]  /*158a0*/  LDC.64 R24, c[0x0][0x640] ;  /* 0x00019000ff187b82 */ /* 0x000ee20000000a00 */
[----:B0-----:R-:W-:Y:S01]  /*158b0*/  SHF.R.U32.HI R0, RZ, R12, R9 ;  /* 0x0000000cff007219 */ /* 0x001fe20000011609 */
[----:B------:R-:W-:Y:S01]  /*158c0*/  IMAD.MOV.U32 R4, RZ, RZ, R23 ;  /* 0x000000ffff047224 */ /* 0x000fe200078e0017 */
[----:B------:R-:W-:Y:S01]  /*158d0*/  IADD3 R3, P0, RZ, -R17, RZ ;  /* 0x80000011ff037210 */ /* 0x000fe20007f1e0ff */
[----:B--2---:R-:W-:Y:S01]  /*158e0*/  IMAD.MOV R19, RZ, RZ, -R19 ;  /* 0x000000ffff137224 */ /* 0x004fe200078e0a13 */
[----:B------:R-:W-:Y:S01]  /*158f0*/  ULDC UR4, c[0x0][0x154] ;  /* 0x0000550000047ab9 */ /* 0x000fe20000000800 */
[----:B------:R-:W-:Y:S02]  /*15900*/  IMAD.MOV.U32 R7, RZ, RZ, 0x1 ;  /* 0x00000001ff077424 */ /* 0x000fe400078e00ff */
[----:B------:R-:W0:Y:S01]  /*15910*/  LDC R6, c[0x0][0x618] ;  /* 0x00018600ff067b82 */ /* 0x000e220000000800 */
[----:B------:R-:W-:-:S02]  /*15920*/  IMAD.X R5, RZ, RZ, ~R0, P0 ;  /* 0x000000ffff057224 */ /* 0x000fc400000e0e00 */
[----:B------:R-:W-:Y:S02]  /*15930*/  IMAD R21, R21, R19, R18 ;  /* 0x0000001315157224 */ /* 0x000fe400078e0212 */
[-C--:B-1----:R-:W-:Y:S02]  /*15940*/  IMAD R0, R5, R14.reuse, RZ ;  /* 0x0000000e05007224 */ /* 0x082fe400078e02ff */
[----:B------:R-:W-:Y:S01]  /*15950*/  IMAD.MOV.U32 R5, RZ, RZ, R26 ;  /* 0x000000ffff057224 */ /* 0x000fe200078e001a */
[----:B------:R-:W1:Y:S01]  /*15960*/  LDC R8, c[0x0][0x608] ;  /* 0x00018200ff087b82 */ /* 0x000e620000000800 */
[----:B------:R-:W-:-:S04]  /*15970*/  IMAD.WIDE.U32 R4, R3, R14, R4 ;  /* 0x0000000e03047225 */ /* 0x000fc800078e0004 */
[----:B------:R-:W-:-:S03]  /*15980*/  IMAD R3, R3, R15, R0 ;  /* 0x0000000f03037224 */ /* 0x000fc600078e0200 */
[----:B------:R-:W2:Y:S01]  /*15990*/  LDC R22, c[0x0][0x658] ;  /* 0x00019600ff167b82 */ /* 0x000ea20000000800 */
[----:B------:R-:W-:Y:S01]  /*159a0*/  I2FP.F32.U32 R0, R20 ;  /* 0x0000001400007245 */ /* 0x000fe20000201000 */
[----:B------:R-:W-:Y:S01]  /*159b0*/  IMAD.IADD R3, R5, 0x1, R3 ;  /* 0x0000000105037824 */ /* 0x000fe200078e0203 */
[----:B---3--:R-:W-:Y:S01]  /*159c0*/  ISETP.NE.U32.AND P0, PT, R24, RZ, PT ;  /* 0x000000ff1800720c */ /* 0x008fe20003f05070 */
[----:B------:R-:W-:Y:S02]  /*159d0*/  IMAD.MOV.U32 R5, RZ, RZ, -0x1 ;  /* 0xffffffffff057424 */ /* 0x000fe400078e00ff */
[----:B------:R-:W-:Y:S02]  /*159e0*/  FMUL R0, R0, UR4 ;  /* 0x0000000400007c20 */ /* 0x000fe40008400000 */
[----:B------:R-:W3:Y:S01]  /*159f0*/  LDC R15, c[0x0][0x148] ;  /* 0x00005200ff0f7b82 */ /* 0x000ee20000000800 */
[----:B0-----:R-:W-:Y:S01]  /*15a00*/  SHF.R.U64 R12, R4, R6, R3 ;  /* 0x00000006040c7219 */ /* 0x001fe20000001203 */
[----:B------:R0:W4:Y:S01]  /*15a10*/  F2I.U32.TRUNC.NTZ R13, R0 ;  /* 0x00000000000d7305 */ /* 0x000122000020f000 */
[----:B------:R-:W-:-:S02]  /*15a20*/  ISETP.NE.AND.EX P0, PT, R25, RZ, PT, P0 ;  /* 0x000000ff1900720c */ /* 0x000fc40003f05300 */
[----:B------:R-:W-:-:S03]  /*15a30*/  SHF.R.U32.HI R3, RZ, R6, R3 ;  /* 0x00000006ff037219 */ /* 0x000fc60000011603 */
[----:B------:R-:W0:Y:S01]  /*15a40*/  LDC R19, c[0x0][0x600] ;  /* 0x00018000ff137b82 */ /* 0x000e220000000800 */
[-CC-:B-1----:R-:W-:Y:S02]  /*15a50*/  SHF.R.U64 R10, R12, R8.reuse, R3.reuse ;  /* 0x000000080c0a7219 */ /* 0x182fe40000001203 */
[----:B------:R-:W-:-:S05]  /*15a60*/  SHF.R.U32.HI R3, RZ, R8, R3 ;  /* 0x00000008ff037219 */ /* 0x000fca0000011603 */
[----:B------:R-:W1:Y:S01]  /*15a70*/  LDC R18, c[0x0][0x648] ;  /* 0x00019200ff127b82 */ /* 0x000e620000000800 */
[-C--:B--2---:R-:W-:Y:S02]  /*15a80*/  SHF.L.U32 R4, R5, R22.reuse, RZ ;  /* 0x0000001605047219 */ /* 0x084fe400000006ff */
[-CC-:B------:R-:W-:Y:S02]  /*15a90*/  SHF.R.U64 R14, R10, R22.reuse, R3.reuse ;  /* 0x000000160a0e7219 */ /* 0x180fe40000001203 */
[----:B------:R-:W-:Y:S02]  /*15aa0*/  SHF.R.U32.HI R5, RZ, R22, R3 ;  /* 0x00000016ff057219 */ /* 0x000fe40000011603 */
[----:B------:R-:W-:Y:S01]  /*15ab0*/  LOP3.LUT R23, RZ, R4, RZ, 0x33, !PT ;  /* 0x00000004ff177212 */ /* 0x000fe200078e33ff */
[----:B------:R-:W2:Y:S01]  /*15ac0*/  LDC R26, c[0x0][0x638] ;  /* 0x00018e00ff1a7b82 */ /* 0x000ea20000000800 */
[----:B------:R-:W-:Y:S01]  /*15ad0*/  SHF.L.U32 R22, R7, R22, RZ ;  /* 0x0000001607167219 */ /* 0x000fe200000006ff */
[----:B------:R-:W-:-:S06]  /*15ae0*/  IMAD.MOV.U32 R4, RZ, RZ, R14 ;  /* 0x000000ffff047224 */ /* 0x000fcc00078e000e */
[----:B------:R-:W0:Y:S01]  /*15af0*/  LDC R27, c[0x0][0x610] ;  /* 0x00018400ff1b7b82 */ /* 0x000e220000000800 */
        /* <DEDUP_REMOVED lines=11> */
.L_x_545:
[----:B------:R-:W4:Y:S01]  /*15bb0*/  LDC R3, c[0x0][0x65c] ;  /* 0x00019700ff037b82 */ /* 0x000f220000000800 */
[----:B01----:R-:W-:Y:S01]  /*15bc0*/  SHF.R.U64 R0, R4, R18, R5 ;  /* 0x0000001204007219 */ /* 0x003fe20000001205 */
[----:B------:R-:W-:Y:S01]  /*15bd0*/  VIADD R7, R19, 0xffffffff ;  /* 0xffffffff13077836 */ /* 0x000fe20000000000 */
[----:B------:R-:W-:Y:S01]  /*15be0*/  LOP3.LUT R5, R10, R23, RZ, 0xc0, !PT ;  /* 0x000000170a057212 */ /* 0x000fe200078ec0ff */
[----:B------:R-:W-:Y:S02]  /*15bf0*/  IMAD.MOV R13, RZ, RZ, -R13 ;  /* 0x000000ffff0d7224 */ /* 0x000fe400078e0a0d */
[----:B------:R-:W-:Y:S02]  /*15c00*/  IMAD.MOV.U32 R4, RZ, RZ, 0x1 ;  /* 0x00000001ff047424 */ /* 0x000fe400078e00ff */
[----:B------:R-:W-:Y:S01]  /*15c10*/  IMAD R18, R22, R0, R5 ;  /* 0x0000000016127224 */ /* 0x000fe200078e0205 */
[----:B------:R-:W-:Y:S02]  /*15c20*/  LOP3.LUT R5, R12, R7, RZ, 0xc0, !PT ;  /* 0x000000070c057212 */ /* 0x000fe400078ec0ff */
[----:B----4-:R-:W-:Y:S01]  /*15c30*/  ISETP.NE.AND P0, PT, R3, 0x1, PT ;  /* 0x000000010300780c */ /* 0x010fe20003f05270 */
[----:B------:R-:W-:-:S04]  /*15c40*/  IMAD.MOV R3, RZ, RZ, -R0 ;  /* 0x000000ffff037224 */ /* 0x000fc800078e0a00 */
[----:B--2---:R-:W-:-:S04]  /*15c50*/  IMAD R0, R3, R26, R14 ;  /* 0x0000001a03007224 */ /* 0x004fc800078e020e */
[----:B------:R-:W-:Y:S01]  /*15c60*/  IMAD R3, R0, R19, R5 ;  /* 0x0000001300037224 */ /* 0x000fe200078e0205 */
[----:B------:R-:W-:-:S03]  /*15c70*/  PRMT R0, R4, 0x7610, R0 ;  /* 0x0000761004007816 */ /* 0x000fc60000000000 */
[----:B---3--:R-:W-:-:S04]  /*15c80*/  @P0 IMAD R21, R15, R13, R20 ;  /* 0x0000000d0f150224 */ /* 0x008fc800078e0214 */
[----:B------:R-:W-:-:S05]  /*15c90*/  IMAD R18, R18, R27, R21 ;  /* 0x0000001b12127224 */ /* 0x000fca00078e0215 */
[----:B------:R-:W-:Y:S02]  /*15ca0*/  SEL R19, R3, R18, !P0 ;  /* 0x0000001203137207 */ /* 0x000fe40004000000 */
[----:B------:R-:W-:-:S07]  /*15cb0*/  SEL R18, R18, R3, !P0 ;  /* 0x0000000312127207 */ /* 0x000fce0004000000 */
.L_x_543:
[----:B------:R-:W-:Y:S01]  /*15cc0*/  LOP3.LUT P0, RZ, R0, 0xff, RZ, 0xc0, !PT ;  /* 0x000000ff00ff7812 */ /* 0x000fe2000780c0ff */
[----:B------:R-:W-:-:S12]  /*15cd0*/  ULOP3.LUT UR46, UR46, 0x1, URZ, 0x3c, !UPT ;  /* 0x000000012e2e7892 */ /* 0x000fd8000f8e3c3f */
[----:B------:R-:W-:Y:S05]  /*15ce0*/  @P0 BRA `(.L_x_546) ;  /* 0xfffffeb800100947 */ /* 0x000fea000383ffff */
[----:B------:R-:W-:Y:S05]  /*15cf0*/  EXIT ;  /* 0x000000000000794d */ /* 0x000fea0003800000 */
.L_x_13:
[----:B------:R-:W-:-:S08]  /*15d00*/  ISETP.NE.AND P0, PT, RZ, UR4, PT ;  /* 0x00000004ff007c0c */ /* 0x000fd0000bf05270 */
[----:B01---5:R-:W0:-:S00]  /*15d10*/  USETMAXREG.DEALLOC.CTAPOOL 0x18 ;  /* 0x00000018000079c8 */ /* 0x023e0000080e0500 */
[----:B------:R-:W-:Y:S05]  /*15d20*/  @P0 EXIT ;  /* 0x000000000000094d */ /* 0x000fea0003800000 */
[----:B0-----:R-:W-:Y:S01]  /*15d30*/  LOP3.LUT P0, RZ, R0, 0xff, RZ, 0xc0, !PT ;  /* 0x000000ff00ff7812 */ /* 0x001fe2000780c0ff */
[----:B------:R-:W-:Y:S02]  /*15d40*/  IMAD.MOV.U32 R0, RZ, RZ, 0x1 ;  /* 0x00000001ff007424 */ /* 0x000fe400078e00ff */
[----:B------:R-:W-:-:S10]  /*15d50*/  IMAD.MOV.U32 R6, RZ, RZ, RZ ;  /* 0x000000ffff067224 */ /* 0x000fd400078e00ff */
[----:B------:R-:W-:Y:S05]  /*15d60*/  @!P0 BRA `(.L_x_547) ;  /* 0x0000000c00288947 */ /* 0x000fea0003800000 */
[----:B------:R-:W-:Y:S01]  /*15d70*/  LOP3.LUT P0, RZ, R3, 0x1f, RZ, 0xc0, !PT ;  /* 0x0000001f03ff7812 */ /* 0x000fe2000780c0ff */
[----:B------:R-:W-:Y:S01]  /*15d80*/  ULDC UR5, c[0x0][0x658] ;  /* 0x0001960000057ab9 */ /* 0x000fe20000000800 */
[----:B------:R-:W-:Y:S01]  /*15d90*/  UMOV UR6, 0xffffffff ;  /* 0xffffffff00067882 */ /* 0x000fe20000000000 */
[----:B------:R-:W-:Y:S01]  /*15da0*/  BSSY B0, `(.L_x_547) ;  /* 0x00000c6000007945 */ /* 0x000fe20003800000 */
[----:B------:R-:W-:Y:S01]  /*15db0*/  USHF.L.U32 UR6, UR6, UR5, URZ ;  /* 0x0000000506067299 */ /* 0x000fe2000800063f */
[C---:B------:R-:W-:Y:S01]  /*15dc0*/  ISETP.NE.AND P2, PT, R4.reuse, RZ, PT ;  /* 0x000000ff0400720c */ /* 0x040fe20003f45270 */
[----:B------:R-:W-:Y:S01]  /*15dd0*/  IMAD.MOV.U32 R8, RZ, RZ, 0x1 ;  /* 0x00000001ff087424 */ /* 0x000fe200078e00ff */
[----:B------:R-:W-:Y:S01]  /*15de0*/  ISETP.NE.OR P0, PT, R4, RZ, !P0 ;  /* 0x000000ff0400720c */ /* 0x000fe20004705670 */
[----:B------:R-:W-:Y:S01]  /*15df0*/  IMAD.MOV.U32 R0, RZ, RZ, 0x1 ;  /* 0x00000001ff007424 */ /* 0x000fe200078e00ff */
[----:B------:R-:W-:Y:S01]  /*15e00*/  ULDC UR4, c[0x0][0x600] ;  /* 0x0001800000047ab9 */ /* 0x000fe20000000800 */
[----:B------:R-:W-:Y:S01]  /*15e10*/  IMAD.MOV.U32 R6, RZ, RZ, RZ ;  /* 0x000000ffff067224 */ /* 0x000fe200078e00ff */
[----:B------:R-:W-:Y:S01]  /*15e20*/  UMOV UR7, 0x1 ;  /* 0x0000000100077882 */ /* 0x000fe20000000000 */
[----:B------:R-:W-:-:S02]  /*15e30*/  UIADD3 UR19, UR38, 0x1, URZ ;  /* 0x0000000126137890 */ /* 0x000fc4000fffe03f */
[----:B------:R-:W-:Y:S02]  /*15e40*/  ULOP3.LUT UR22, UR37, 0x2, URZ, 0xfc, !UPT ;  /* 0x0000000225167892 */ /* 0x000fe4000f8efc3f */
[----:B------:R-:W-:Y:S02]  /*15e50*/  UIADD3 UR15, UR4, -0x1, URZ ;  /* 0xffffffff040f7890 */ /* 0x000fe4000fffe03f */
[----:B------:R-:W-:Y:S02]  /*15e60*/  USHF.L.U32 UR17, UR7, UR5, URZ ;  /* 0x0000000507117299 */ /* 0x000fe4000800063f */
[----:B------:R-:W-:Y:S01]  /*15e70*/  ULOP3.LUT UR16, URZ, UR6, URZ, 0x33, !UPT ;  /* 0x000000063f107292 */ /* 0x000fe2000f8e333f */
[----:B------:R-:W-:-:S11]  /*15e80*/  ULDC.64 UR20, c[0x0][0x198] ;  /* 0x0000660000147ab9 */ /* 0x000fd60000000a00 */
.L_x_559:
[----:B------:R-:W-:-:S03]  /*15e90*/  UMOV UR4, 0xffffffff ;  /* 0xffffffff00047882 */ /* 0x000fc60000000000 */
[----:B------:R-:W-:Y:S05]  /*15ea0*/  BRA.DIV UR4, `(.L_x_548) ;  /* 0x0000001204407947 */ /* 0x000fea000b800000 */
[----:B------:R-:W-:-:S13]  /*15eb0*/  ELECT P6, URZ, PT ;  /* 0x00000000003f782f */ /* 0x000fda00038c0000 */
.L_x_574:
[----:B------:R-:W0:Y:S01]  /*15ec0*/  LDC R2, c[0x0][0x28c] ;  /* 0x0000a300ff027b82 */ /* 0x000e220000000800 */
[----:B------:R-:W-:Y:S01]  /*15ed0*/  BSSY B1, `(.L_x_549) ;  /* 0x0000038000017945 */ /* 0x000fe20003800000 */
[----:B0-----:R-:W-:-:S13]  /*15ee0*/  ISETP.LT.OR P6, PT, R2, 0x1, !P6 ;  /* 0x000000010200780c */ /* 0x001fda00077c1670 */
[----:B------:R-:W-:Y:S05]  /*15ef0*/  @P6 BRA `(.L_x_550) ;  /* 0x0000000000d46947 */ /* 0x000fea0003800000 */
[----:B------:R-:W-:Y:S02]  /*15f00*/  IMAD.SHL.U32 R19, R19, 0x200, RZ ;  /* 0x0000020013137824 */ /* 0x000fe400078e00ff */
[----:B------:R-:W-:Y:S02]  /*15f10*/  IMAD.SHL.U32 R18, R18, 0x40, RZ ;  /* 0x0000004012127824 */ /* 0x000fe400078e00ff */
[----:B------:R-:W-:Y:S02]  /*15f20*/  IMAD.MOV.U32 R11, RZ, RZ, RZ ;  /* 0x000000ffff0b7224 */ /* 0x000fe400078e00ff */
[----:B------:R-:W-:Y:S02]  /*15f30*/  IMAD.U32 R9, RZ, RZ, UR19 ;  /* 0x00000013ff097e24 */ /* 0x000fe4000f8e00ff */
[----:B------:R-:W-:Y:S02]  /*15f40*/  IMAD.MOV.U32 R2, RZ, RZ, R0 ;  /* 0x000000ffff027224 */ /* 0x000fe400078e0000 */
[----:B------:R-:W-:-:S07]  /*15f50*/  IMAD.MOV.U32 R3, RZ, RZ, R6 ;  /* 0x000000ffff037224 */ /* 0x000fce00078e0006 */
.L_x_554:
[----:B------:R-:W0:Y:S01]  /*15f60*/  S2R R5, SR_CgaCtaId ;  /* 0x0000000000057919 */ /* 0x000e220000008800 */
[----:B------:R-:W-:-:S04]  /*15f70*/  MOV R4, 0x400 ;  /* 0x0000040000047802 */ /* 0x000fc80000000f00 */
[----:B0-----:R-:W-:Y:S02]  /*15f80*/  LEA R10, R5, R4, 0x18 ;  /* 0x00000004050a7211 */ /* 0x001fe400078ec0ff */
[----:B------:R-:W-:Y:S01]  /*15f90*/  SHF.L.U32 R4, R2, 0x1f, RZ ;  /* 0x0000001f02047819 */ /* 0x000fe200000006ff */
[----:B------:R-:W0:Y:S02]  /*15fa0*/  @!P2 LDC R5, c[0x0][0x500] ;  /* 0x00014000ff05ab82 */ /* 0x000e240000000800 */
[----:B------:R-:W-:-:S04]  /*15fb0*/  IMAD R7, R3, 0x8, R10 ;  /* 0x0000000803077824 */ /* 0x000fc800078e020a */
[----:B------:R-:W1:Y:S02]  /*15fc0*/  SYNCS.PHASECHK.TRANS64.TRYWAIT P1, [R7+URZ+0x30], R4 ;  /* 0x00003004070075a7 */ /* 0x000e64000802017f */
[----:B-1----:R-:W-:Y:S05]  /*15fd0*/  @!P1 BRA `(.L_x_551) ;  /* 0x0000001000149947 */ /* 0x002fea0003800000 */
.L_x_575:
[----:B------:R-:W-:Y:S01]  /*15fe0*/  UPRMT UR4, UR22, 0x9910, URZ ;  /* 0x0000991016047896 */ /* 0x000fe2000800003f */
[----:B0-----:R0:W-:Y:S03]  /*15ff0*/  @!P2 SYNCS.ARRIVE.TRANS64 RZ, [R7+URZ], R5 ;  /* 0x0000000507ffa9a7 */ /* 0x0011e6000800003f */
[----:B------:R-:W-:-:S06]  /*16000*/  UISETP.NE.AND UP0, UPT, UR4, 0x2, UPT ;  /* 0x000000020400788c */ /* 0x000fcc000bf05270 */
[----:B------:R-:W-:-:S13]  /*16010*/  PLOP3.LUT P1, PT, PT, PT, UP0, 0x80, 0x0 ;  /* 0x000000000000781c */ /* 0x000fda0003f2f008 */
[----:B0-----:R-:W-:Y:S05]  /*16020*/  @P1 BRA `(.L_x_552) ;  /* 0x0000000000041947 */ /* 0x001fea0003800000 */
[----:B------:R-:W-:Y:S01]  /*16030*/  BPT.TRAP 0x1 ;  /* 0x000000040000795c */ /* 0x000fe20000300000 */
.L_x_552:
[----:B------:R-:W-:Y:S05]  /*16040*/  @P0 BRA `(.L_x_553) ;  /* 0x0000000000040947 */ /* 0x000fea0003800000 */
[----:B------:R-:W-:Y:S01]  /*16050*/  BPT.TRAP 0x1 ;  /* 0x000000040000795c */ /* 0x000fe20000300000 */
.L_x_553:
[--C-:B-1----:R-:W-:Y:S01]  /*16060*/  IMAD R4, R3, 0x1000, R10.reuse ;  /* 0x0000100003047824 */ /* 0x102fe200078e020a */
[----:B------:R-:W-:Y:S01]  /*16070*/  R2UR UR9, R7 ;  /* 0x00000000070972ca */ /* 0x000fe200000e0000 */
[----:B------:R-:W-:Y:S01]  /*16080*/  IMAD R10, R3, 0x8000, R10 ;  /* 0x00008000030a7824 */ /* 0x000fe200078e020a */
[----:B------:R-:W-:Y:S01]  /*16090*/  UIADD3 UR4, UP0, UR20, 0xf0, URZ ;  /* 0x000000f014047890 */ /* 0x000fe2000ff1e03f */
[----:B------:R-:W-:Y:S01]  /*160a0*/  VIADD R9, R9, 0xffffffff ;  /* 0xffffffff09097836 */ /* 0x000fe20000000000 */
[----:B------:R-:W-:Y:S01]  /*160b0*/  R2UR UR5, R4 ;  /* 0x00000000040572ca */ /* 0x000fe200000e0000 */
[----:B------:R-:W-:Y:S01]  /*160c0*/  UIADD3 UR24, UP1, UR20, 0x1f0, URZ ;  /* 0x000001f014187890 */ /* 0x000fe2000ff3e03f */
[----:B------:R-:W-:Y:S01]  /*160d0*/  R2UR UR8, R10 ;  /* 0x000000000a0872ca */ /* 0x000fe200000e0000 */
[----:B------:R-:W-:Y:S01]  /*160e0*/  VIADD R3, R3, 0x1 ;  /* 0x0000000103037836 */ /* 0x000fe20000000000 */
[----:B------:R-:W-:Y:S01]  /*160f0*/  R2UR UR11, R18 ;  /* 0x00000000120b72ca */ /* 0x000fe200000e0000 */
[----:B------:R-:W-:Y:S01]  /*16100*/  UIADD3.X UR25, URZ, UR21, URZ, UP1, !UPT ;  /* 0x000000153f197290 */ /* 0x000fe20008ffe43f */
[----:B------:R-:W-:Y:S01]  /*16110*/  R2UR UR10, R11 ;  /* 0x000000000b0a72ca */ /* 0x000fe200000e0000 */
[----:B------:R-:W-:Y:S01]  /*16120*/  UMOV UR6, 0x0 ;  /* 0x0000000000067882 */ /* 0x000fe20000000000 */
[----:B------:R-:W-:Y:S01]  /*16130*/  R2UR UR12, R17 ;  /* 0x00000000110c72ca */ /* 0x000fe200000e0000 */
[----:B------:R-:W-:Y:S01]  /*16140*/  UMOV UR7, 0x10000000 ;  /* 0x1000000000077882 */ /* 0x000fe20000000000 */
[----:B------:R-:W-:Y:S01]  /*16150*/  R2UR UR18, R19 ;  /* 0x00000000131272ca */ /* 0x000fe200000e0000 */
[----:B------:R-:W-:Y:S01]  /*16160*/  VIADD R11, R11, 0x20 ;  /* 0x000000200b0b7836 */ /* 0x000fe20000000000 */
[----:B------:R-:W-:Y:S01]  /*16170*/  ISETP.GT.AND P3, PT, R9, 0x1, PT ;  /* 0x000000010900780c */ /* 0x000fe20003f64270 */
[----:B------:R-:W-:Y:S01]  /*16180*/  UIADD3 UR13, UR5, 0x180, URZ ;  /* 0x00000180050d7890 */ /* 0x000fe2000fffe03f */
[----:B------:R-:W-:Y:S01]  /*16190*/  ISETP.NE.AND P1, PT, R3, 0x6, PT ;  /* 0x000000060300780c */ /* 0x000fe20003f25270 */
[----:B------:R-:W-:-:S02]  /*161a0*/  UIADD3.X UR5, URZ, UR21, URZ, UP0, !UPT ;  /* 0x000000153f057290 */ /* 0x000fc400087fe43f */
[----:B------:R-:W-:Y:S01]  /*161b0*/  UIADD3 UR14, UR8, 0x6180, URZ ;  /* 0x00006180080e7890 */ /* 0x000fe2000fffe03f */
[----:B------:R-:W-:Y:S02]  /*161c0*/  SEL R5, RZ, 0x1, P1 ;  /* 0x00000001ff057807 */ /* 0x000fe40000800000 */
[----:B------:R-:W-:Y:S01]  /*161d0*/  UMOV UR8, UR13 ;  /* 0x0000000d00087c82 */ /* 0x000fe20008000000 */
[----:B------:R-:W-:Y:S02]  /*161e0*/  SEL R3, R3, RZ, P1 ;  /* 0x000000ff03037207 */ /* 0x000fe40000800000 */
[----:B------:R-:W-:Y:S01]  /*161f0*/  LOP3.LUT R2, R2, R5, RZ, 0x3c, !PT ;  /* 0x0000000502027212 */ /* 0x000fe200078e3cff */
[----:B------:R0:W-:Y:S02]  /*16200*/  UTMALDG.3D [UR8], [UR4], desc[UR6] ;  /* 0x00000608040075b4 */ /* 0x0001e40008011000 */
[----:B0-----:R-:W-:Y:S01]  /*16210*/  UMOV UR8, UR14 ;  /* 0x0000000e00087c82 */ /* 0x001fe20008000000 */
[----:B------:R-:W-:-:S02]  /*16220*/  UMOV UR11, UR18 ;  /* 0x00000012000b7c82 */ /* 0x000fc40008000000 */
[----:B------:R0:W-:Y:S02]  /*16230*/  UTMALDG.3D [UR8], [UR24], desc[UR6] ;  /* 0x00000608180075b4 */ /* 0x0001e40008011000 */
[----:B0-----:R-:W-:Y:S05]  /*16240*/  @P3 BRA `(.L_x_554) ;  /* 0xfffffffc00443947 */ /* 0x001fea000383ffff */
.L_x_550:
[----:B------:R-:W-:Y:S05]  /*16250*/  BSYNC B1 ;  /* 0x0000000000017941 */ /* 0x000fea0003800000 */
.L_x_549:
[----:B------:R-:W2:Y:S01]  /*16260*/  LDL.LU R13, [R1+0x200] ;  /* 0x00020000010d7983 */ /* 0x000ea20000300800 */
[----:B------:R-:W-:Y:S01]  /*16270*/  LOP3.LUT P1, RZ, R8, 0xff, RZ, 0xc0, !PT ;  /* 0x000000ff08ff7812 */ /* 0x000fe2000782c0ff */
[----:B------:R-:W-:Y:S01]  /*16280*/  VIADD R6, R6, UR38 ;  /* 0x0000002606067c36 */ /* 0x000fe20008000000 */
[----:B------:R-:W-:Y:S01]  /*16290*/  ULDC.64 UR4, c[0x0][0x650] ;  /* 0x0001940000047ab9 */ /* 0x000fe20000000a00 */
[----:B------:R-:W3:Y:S01]  /*162a0*/  LDL.LU R12, [R1+0x204] ;  /* 0x00020400010c7983 */ /* 0x000ee20000300800 */
[----:B------:R-:W-:Y:S01]  /*162b0*/  UISETP.GE.U32.AND UP0, UPT, UR38, 0x6, UPT ;  /* 0x000000062600788c */ /* 0x000fe2000bf06070 */
[----:B------:R-:W-:Y:S01]  /*162c0*/  BSSY B1, `(.L_x_555) ;  /* 0x0000071000017945 */ /* 0x000fe20003800000 */
[----:B------:R-:W-:Y:S01]  /*162d0*/  IMAD.MOV.U32 R18, RZ, RZ, -0x1 ;  /* 0xffffffffff127424 */ /* 0x000fe200078e00ff */
[----:B------:R-:W-:Y:S01]  /*162e0*/  PRMT R8, RZ, 0x7610, R8 ;  /* 0x00007610ff087816 */ /* 0x000fe20000000008 */
[----:B------:R-:W-:Y:S02]  /*162f0*/  IMAD.MOV.U32 R19, RZ, RZ, -0x1 ;  /* 0xffffffffff137424 */ /* 0x000fe400078e00ff */
[----:B------:R-:W-:Y:S01]  /*16300*/  PLOP3.LUT P3, PT, PT, PT, UP0, 0x80, 0x0 ;  /* 0x000000000000781c */ /* 0x000fe20003f6f008 */
[----:B------:R-:W-:-:S02]  /*16310*/  IMAD.MOV.U32 R17, RZ, RZ, -0x1 ;  /* 0xffffffffff117424 */ /* 0x000fc400078e00ff */
[----:B------:R-:W0:Y:S01]  /*16320*/  @P1 S2R R3, SR_CgaCtaId ;  /* 0x0000000000031919 */ /* 0x000e220000008800 */
[----:B------:R-:W-:-:S04]  /*16330*/  @P1 MOV R2, 0x400 ;  /* 0x0000040000021802 */ /* 0x000fc80000000f00 */
[----:B0-----:R-:W-:-:S04]  /*16340*/  @P1 LEA R2, R3, R2, 0x18 ;  /* 0x0000000203021211 */ /* 0x001fc800078ec0ff */
[----:B------:R0:W-:Y:S01]  /*16350*/  @P1 SYNCS.ARRIVE.TRANS64.A1T0 RZ, [R2+URZ+0x98], RZ ;  /* 0x000098ff02ff19a7 */ /* 0x0001e2000810003f */
[----:B------:R-:W-:Y:S01]  /*16360*/  ISETP.GT.U32.AND P1, PT, R6, 0x5, PT ;  /* 0x000000050600780c */ /* 0x000fe20003f24070 */
[----:B0-----:R-:W-:-:S05]  /*16370*/  IMAD.U32 R2, RZ, RZ, UR38 ;  /* 0x00000026ff027e24 */ /* 0x001fca000f8e00ff */
[----:B------:R-:W-:Y:S01]  /*16380*/  ISETP.LT.U32.AND P1, PT, R2, 0x6, P1 ;  /* 0x000000060200780c */ /* 0x000fe20000f21070 */
[----:B------:R-:W-:-:S05]  /*16390*/  IMAD.WIDE.U32 R2, R6, -0x55555555, RZ ;  /* 0xaaaaaaab06027825 */ /* 0x000fca00078e00ff */
[----:B------:R-:W-:Y:S02]  /*163a0*/  SHF.R.U32.HI R5, RZ, 0x2, R3 ;  /* 0x00000002ff057819 */ /* 0x000fe40000011603 */
[----:B------:R-:W-:Y:S02]  /*163b0*/  SEL R3, RZ, 0x1, !P1 ;  /* 0x00000001ff037807 */ /* 0x000fe40004800000 */
[----:B------:R-:W-:Y:S01]  /*163c0*/  PRMT R2, RZ, 0x7610, R2 ;  /* 0x00007610ff027816 */ /* 0x000fe20000000002 */
[----:B------:R-:W-:Y:S01]  /*163d0*/  IMAD R6, R5, -0x6, R6 ;  /* 0xfffffffa05067824 */ /* 0x000fe200078e0206 */
[----:B------:R-:W-:-:S04]  /*163e0*/  LOP3.LUT R0, R0, R3, RZ, 0x3c, !PT ;  /* 0x0000000300007212 */ /* 0x000fc800078e3cff */
[----:B------:R-:W-:Y:S02]  /*163f0*/  @P3 LOP3.LUT R0, R0, 0x1, R5, 0x78, !PT ;  /* 0x0000000100003812 */ /* 0x000fe400078e7805 */
[----:B---3--:R-:W-:-:S04]  /*16400*/  IADD3 R12, P1, R12, UR50, RZ ;  /* 0x000000320c0c7c10 */ /* 0x008fc8000ff3e0ff */
[----:B--2---:R-:W-:Y:S01]  /*16410*/  IADD3.X R13, R13, UR39, RZ, P1, !PT ;  /* 0x000000270d0d7c10 */ /* 0x004fe20008ffe4ff */
[----:B------:R0:W-:Y:S01]  /*16420*/  STL [R1+0x204], R12 ;  /* 0x0002040c01007387 */ /* 0x0001e20000100800 */
[----:B------:R-:W-:-:S03]  /*16430*/  ISETP.GE.U32.AND P1, PT, R12, UR4, PT ;  /* 0x000000040c007c0c */ /* 0x000fc6000bf26070 */
[----:B------:R0:W-:Y:S01]  /*16440*/  STL [R1+0x200], R13 ;  /* 0x0002000d01007387 */ /* 0x0001e20000100800 */
[----:B------:R-:W-:-:S13]  /*16450*/  ISETP.GE.U32.AND.EX P1, PT, R13, UR5, PT, P1 ;  /* 0x000000050d007c0c */ /* 0x000fda000bf26110 */
[----:B0-----:R-:W-:Y:S05]  /*16460*/  @P1 BRA `(.L_x_556) ;  /* 0x0000000400581947 */ /* 0x001fea0003800000 */
[----:B------:R-:W0:Y:S01]  /*16470*/  S2R R7, SR_CTAID.X ;  /* 0x0000000000077919 */ /* 0x000e220000002500 */
[----:B------:R-:W1:Y:S01]  /*16480*/  LDC R14, c[0x0][0x65c] ;  /* 0x00019700ff0e7b82 */ /* 0x000e620000000800 */
[----:B------:R-:W-:Y:S01]  /*16490*/  ULDC UR4, c[0x0][0x150] ;  /* 0x0000540000047ab9 */ /* 0x000fe20000000800 */
[----:B------:R-:W-:Y:S01]  /*164a0*/  ULDC UR7, c[0x0][0x630] ;  /* 0x00018c0000077ab9 */ /* 0x000fe20000000800 */
[----:B------:R-:W2:Y:S05]  /*164b0*/  S2R R5, SR_CTAID.Y ;  /* 0x0000000000057919 */ /* 0x000eaa0000002600 */
[----:B------:R-:W3:Y:S08]  /*164c0*/  LDC R4, c[0x0][0x144] ;  /* 0x00005100ff047b82 */ /* 0x000ef00000000800 */
[----:B------:R-:W4:Y:S01]  /*164d0*/  LDC R10, c[0x0][0x148] ;  /* 0x00005200ff0a7b82 */ /* 0x000f220000000800 */
[----:B-1----:R-:W-:-:S02]  /*164e0*/  ISETP.NE.AND P4, PT, R14, 0x1, PT ;  /* 0x000000010e00780c */ /* 0x002fc40003f85270 */
[----:B0-----:R-:W-:Y:S02]  /*164f0*/  I2FP.F32.U32 R2, R7 ;  /* 0x0000000700027245 */ /* 0x001fe40000201000 */
[----:B--2---:R-:W-:-:S03]  /*16500*/  I2FP.F32.U32 R3, R5 ;  /* 0x0000000500037245 */ /* 0x004fc60000201000 */
[----:B------:R-:W-:Y:S01]  /*16510*/  FMUL R2, R2, UR4 ;  /* 0x0000000402027c20 */ /* 0x000fe20008400000 */
[----:B------:R-:W-:Y:S02]  /*16520*/  ULDC UR4, c[0x0][0x154] ;  /* 0x0000550000047ab9 */ /* 0x000fe40000000800 */
[----:B------:R-:W-:Y:S01]  /*16530*/  FMUL R9, R3, UR4 ;  /* 0x0000000403097c20 */ /* 0x000fe20008400000 */
[----:B------:R-:W-:Y:S02]  /*16540*/  ULDC.64 UR4, c[0x0][0x628] ;  /* 0x00018a0000047ab9 */ /* 0x000fe40000000a00 */
[----:B------:R-:W0:Y:S01]  /*16550*/  F2I.U32.TRUNC.NTZ R2, R2 ;  /* 0x0000000200027305 */ /* 0x000e22000020f000 */
[----:B------:R-:W-:-:S04]  /*16560*/  ISETP.NE.U32.AND P1, PT, RZ, UR4, PT ;  /* 0x00000004ff007c0c */ /* 0x000fc8000bf25070 */
[----:B------:R-:W-:-:S03]  /*16570*/  ISETP.NE.AND.EX P1, PT, RZ, UR5, PT, P1 ;  /* 0x00000005ff007c0c */ /* 0x000fc6000bf25310 */
[----:B------:R-:W1:Y:S01]  /*16580*/  F2I.U32.TRUNC.NTZ R9, R9 ;  /* 0x0000000900097305 */ /* 0x000e62000020f000 */
[----:B0-----:R-:W-:Y:S02]  /*16590*/  IMAD.MOV R3, RZ, RZ, -R2 ;  /* 0x000000ffff037224 */ /* 0x001fe400078e0a02 */
[----:B------:R-:W-:Y:S02]  /*165a0*/  IMAD.MOV.U32 R2, RZ, RZ, R12 ;  /* 0x000000ffff027224 */ /* 0x000fe400078e000c */
[----:B---3--:R-:W-:Y:S02]  /*165b0*/  IMAD R7, R4, R3, R7 ;  /* 0x0000000304077224 */ /* 0x008fe400078e0207 */
[----:B-1----:R-:W-:-:S04]  /*165c0*/  IMAD.MOV R3, RZ, RZ, -R9 ;  /* 0x000000ffff037224 */ /* 0x002fc800078e0a09 */
[----:B----4-:R-:W-:Y:S02]  /*165d0*/  @P4 IMAD R7, R10, R3, R5 ;  /* 0x000000030a074224 */ /* 0x010fe400078e0205 */
[----:B------:R-:W-:Y:S01]  /*165e0*/  IMAD.MOV.U32 R3, RZ, RZ, R13 ;  /* 0x000000ffff037224 */ /* 0x000fe200078e000d */
[----:B------:R-:W-:Y:S06]  /*165f0*/  @!P1 BRA `(.L_x_557) ;  /* 0x0000000000289947 */ /* 0x000fec0003800000 */
[----:B------:R-:W-:Y:S02]  /*16600*/  ULDC UR6, c[0x0][0x634] ;  /* 0x00018d0000067ab9 */ /* 0x000fe40000000800 */
[----:B------:R-:W-:-:S05]  /*16610*/  IADD3 R3, P1, R12, UR6, RZ ;  /* 0x000000060c037c10 */ /* 0x000fca000ff3e0ff */
[----:B------:R-:W-:-:S04]  /*16620*/  IMAD.X R9, RZ, RZ, R13, P1 ;  /* 0x000000ffff097224 */ /* 0x000fc800008e060d */
[----:B------:R-:W-:-:S04]  /*16630*/  IMAD.WIDE.U32 R4, R9, UR4, RZ ;  /* 0x0000000409047c25 */ /* 0x000fc8000f8e00ff */
[----:B------:R-:W-:-:S04]  /*16640*/  IMAD.WIDE.U32 R4, P1, R3, UR5, R4 ;  /* 0x0000000503047c25 */ /* 0x000fc8000f820004 */
[----:B------:R-:W-:-:S04]  /*16650*/  IMAD.WIDE.U32 R2, R3, UR4, RZ ;  /* 0x0000000403027c25 */ /* 0x000fc8000f8e00ff */
[----:B------:R-:W-:Y:S01]  /*16660*/  IMAD.MOV.U32 R2, RZ, RZ, R5 ;  /* 0x000000ffff027224 */ /* 0x000fe200078e0005 */
[----:B------:R-:W-:Y:S01]  /*16670*/  IADD3 RZ, P3, R3, R4, RZ ;  /* 0x0000000403ff7210 */ /* 0x000fe20007f7e0ff */
[----:B------:R-:W-:-:S04]  /*16680*/  IMAD.X R3, RZ, RZ, RZ, P1 ;  /* 0x000000ffff037224 */ /* 0x000fc800008e06ff */
[----:B------:R-:W-:-:S08]  /*16690*/  IMAD.WIDE.U32.X R2, R9, UR5, R2, P3 ;  /* 0x0000000509027c25 */ /* 0x000fd000098e0402 */
.L_x_557:
[--C-:B------:R-:W-:Y:S01]  /*166a0*/  SHF.R.U64 R17, R2, UR7, R3.reuse ;  /* 0x0000000702117c19 */ /* 0x100fe20008001203 */
[----:B------:R-:W-:Y:S01]  /*166b0*/  ULDC.64 UR4, c[0x0][0x620] ;  /* 0x0001880000047ab9 */ /* 0x000fe20000000a00 */
[----:B------:R-:W-:Y:S01]  /*166c0*/  SHF.R.U32.HI R2, RZ, UR7, R3 ;  /* 0x00000007ff027c19 */ /* 0x000fe20008011603 */
[----:B------:R-:W-:Y:S01]  /*166d0*/  IMAD.MOV.U32 R3, RZ, RZ, R13 ;  /* 0x000000ffff037224 */ /* 0x000fe200078e000d */
[----:B------:R-:W-:Y:S01]  /*166e0*/  IADD3 R9, P1, RZ, -R17, RZ ;  /* 0x80000011ff097210 */ /* 0x000fe20007f3e0ff */
[----:B------:R-:W-:-:S04]  /*166f0*/  ULDC.64 UR6, c[0x0][0x640] ;  /* 0x0001900000067ab9 */ /* 0x000fc80000000a00 */
[----:B------:R-:W-:Y:S01]  /*16700*/  IMAD.X R2, RZ, RZ, ~R2, P1 ;  /* 0x000000ffff027224 */ /* 0x000fe200008e0e02 */
[----:B------:R-:W-:-:S03]  /*16710*/  ISETP.NE.U32.AND P1, PT, RZ, UR6, PT ;  /* 0x00000006ff007c0c */ /* 0x000fc6000bf25070 */
[----:B------:R-:W-:Y:S01]  /*16720*/  IMAD R2, R2, UR4, RZ ;  /* 0x0000000402027c24 */ /* 0x000fe2000f8e02ff */
[----:B------:R-:W-:-:S03]  /*16730*/  ISETP.NE.AND.EX P1, PT, RZ, UR7, PT, P1 ;  /* 0x00000007ff007c0c */ /* 0x000fc6000bf25310 */
[----:B------:R-:W-:Y:S02]  /*16740*/  IMAD R5, R9, UR5, R2 ;  /* 0x0000000509057c24 */ /* 0x000fe4000f8e0202 */
[----:B------:R-:W-:-:S04]  /*16750*/  IMAD.MOV.U32 R2, RZ, RZ, R12 ;  /* 0x000000ffff027224 */ /* 0x000fc800078e000c */
[----:B------:R-:W-:Y:S01]  /*16760*/  IMAD.WIDE.U32 R2, R9, UR4, R2 ;  /* 0x0000000409027c25 */ /* 0x000fe2000f8e0002 */
[----:B------:R-:W-:-:S03]  /*16770*/  ULDC UR4, c[0x0][0x618] ;  /* 0x0001860000047ab9 */ /* 0x000fc60000000800 */
[----:B------:R-:W-:-:S05]  /*16780*/  IMAD.IADD R3, R3, 0x1, R5 ;  /* 0x0000000103037824 */ /* 0x000fca00078e0205 */
[--C-:B------:R-:W-:Y:S02]  /*16790*/  SHF.R.U64 R9, R2, UR4, R3.reuse ;  /* 0x0000000402097c19 */ /* 0x100fe40008001203 */
[----:B------:R-:W-:Y:S01]  /*167a0*/  SHF.R.U32.HI R2, RZ, UR4, R3 ;  /* 0x00000004ff027c19 */ /* 0x000fe20008011603 */
[----:B------:R-:W-:-:S03]  /*167b0*/  ULDC UR4, c[0x0][0x608] ;  /* 0x0001820000047ab9 */ /* 0x000fc60000000800 */
[--C-:B------:R-:W-:Y:S02]  /*167c0*/  SHF.R.U64 R11, R9, UR4, R2.reuse ;  /* 0x00000004090b7c19 */ /* 0x100fe40008001202 */
[----:B------:R-:W-:Y:S01]  /*167d0*/  SHF.R.U32.HI R2, RZ, UR4, R2 ;  /* 0x00000004ff027c19 */ /* 0x000fe20008011602 */
[----:B------:R-:W-:-:S03]  /*167e0*/  ULDC UR4, c[0x0][0x658] ;  /* 0x0001960000047ab9 */ /* 0x000fc60000000800 */
[--C-:B------:R-:W-:Y:S02]  /*167f0*/  SHF.R.U64 R10, R11, UR4, R2.reuse ;  /* 0x000000040b0a7c19 */ /* 0x100fe40008001202 */
[----:B------:R-:W-:-:S03]  /*16800*/  SHF.R.U32.HI R13, RZ, UR4, R2 ;  /* 0x00000004ff0d7c19 */ /* 0x000fc60008011602 */
[----:B------:R-:W-:Y:S02]  /*16810*/  IMAD.MOV.U32 R2, RZ, RZ, R10 ;  /* 0x000000ffff027224 */ /* 0x000fe400078e000a */
        /* <DEDUP_REMOVED lines=12> */
.L_x_558:
[----:B------:R-:W-:Y:S01]  /*168e0*/  ULDC UR4, c[0x0][0x648] ;  /* 0x0001920000047ab9 */ /* 0x000fe20000000800 */
[----:B------:R-:W-:Y:S02]  /*168f0*/  LOP3.LUT R11, R11, UR16, RZ, 0xc0, !PT ;  /* 0x000000100b0b7c12 */ /* 0x000fe4000f8ec0ff */
[----:B------:R-:W-:Y:S01]  /*16900*/  SHF.R.U64 R2, R2, UR4, R3 ;  /* 0x0000000402027c19 */ /* 0x000fe20008001203 */
[----:B------:R-:W-:Y:S01]  /*16910*/  ULDC UR4, c[0x0][0x638] ;  /* 0x00018e0000047ab9 */ /* 0x000fe20000000800 */
[----:B------:R-:W-:-:S03]  /*16920*/  LOP3.LUT R9, R9, UR15, RZ, 0xc0, !PT ;  /* 0x0000000f09097c12 */ /* 0x000fc6000f8ec0ff */
[----:B------:R-:W-:Y:S02]  /*16930*/  IMAD.MOV R3, RZ, RZ, -R2 ;  /* 0x000000ffff037224 */ /* 0x000fe400078e0a02 */
[----:B------:R-:W-:Y:S02]  /*16940*/  IMAD R4, R2, UR17, R11 ;  /* 0x0000001102047c24 */ /* 0x000fe4000f8e020b */
[----:B------:R-:W-:Y:S01]  /*16950*/  IMAD R10, R3, UR4, R10 ;  /* 0x00000004030a7c24 */ /* 0x000fe2000f8e020a */
[----:B------:R-:W-:Y:S01]  /*16960*/  ULDC UR4, c[0x0][0x610] ;  /* 0x0001840000047ab9 */ /* 0x000fe20000000800 */
[----:B------:R-:W-:Y:S02]  /*16970*/  IMAD.MOV.U32 R2, RZ, RZ, 0x1 ;  /* 0x00000001ff027424 */ /* 0x000fe400078e00ff */
[----:B------:R-:W-:Y:S01]  /*16980*/  IMAD R7, R4, UR4, R7 ;  /* 0x0000000404077c24 */ /* 0x000fe2000f8e0207 */
[----:B------:R-:W-:Y:S02]  /*16990*/  ULDC UR4, c[0x0][0x600] ;  /* 0x0001800000047ab9 */ /* 0x000fe40000000800 */
[----:B------:R-:W-:-:S05]  /*169a0*/  IMAD R10, R10, UR4, R9 ;  /* 0x000000040a0a7c24 */ /* 0x000fca000f8e0209 */
[----:B------:R-:W-:Y:S02]  /*169b0*/  SEL R19, R10, R7, !P4 ;  /* 0x000000070a137207 */ /* 0x000fe40006000000 */
[----:B------:R-:W-:-:S07]  /*169c0*/  SEL R18, R7, R10, !P4 ;  /* 0x0000000a07127207 */ /* 0x000fce0006000000 */
.L_x_556:
[----:B------:R-:W-:Y:S05]  /*169d0*/  BSYNC B1 ;  /* 0x0000000000017941 */ /* 0x000fea0003800000 */
.L_x_555:
[----:B------:R-:W-:-:S13]  /*169e0*/  LOP3.LUT P1, RZ, R2, 0xff, RZ, 0xc0, !PT ;  /* 0x000000ff02ff7812 */ /* 0x000fda000782c0ff */
[----:B------:R-:W-:Y:S05]  /*169f0*/  @P1 BRA `(.L_x_559) ;  /* 0xfffffff400241947 */ /* 0x000fea000383ffff */
[----:B------:R-:W-:Y:S05]  /*16a00*/  BSYNC B0 ;  /* 0x0000000000007941 */ /* 0x000fea0003800000 */
.L_x_547:
[----:B------:R-:W-:-:S03]  /*16a10*/  UMOV UR4, 0xffffffff ;  /* 0xffffffff00047882 */ /* 0x000fc60000000000 */
[----:B------:R-:W-:Y:S05]  /*16a20*/  BRA.DIV UR4, `(.L_x_560) ;  /* 0x0000000604947947 */ /* 0x000fea000b800000 */
[----:B------:R-:W-:-:S13]  /*16a30*/  ELECT P6, URZ, PT ;  /* 0x00000000003f782f */ /* 0x000fda00038c0000 */
.L_x_578:
[----:B------:R-:W-:Y:S04]  /*16a40*/  BSSY B0, `(.L_x_561) ;  /* 0x000003e000007945 */ /* 0x000fe80003800000 */
[----:B------:R-:W-:Y:S05]  /*16a50*/  @!P6 BRA `(.L_x_562) ;  /* 0x0000000000f0e947 */ /* 0x000fea0003800000 */
[----:B------:R-:W-:-:S04]  /*16a60*/  ULOP3.LUT UR4, UR37, 0x2, URZ, 0xfc, !UPT ;  /* 0x0000000225047892 */ /* 0x000fc8000f8efc3f */
[----:B------:R-:W-:-:S06]  /*16a70*/  UISETP.NE.AND UP0, UPT, UR4, 0x3, UPT ;  /* 0x000000030400788c */ /* 0x000fcc000bf05270 */
[----:B------:R-:W-:-:S13]  /*16a80*/  PLOP3.LUT P0, PT, PT, PT, UP0, 0x80, 0x0 ;  /* 0x000000000000781c */ /* 0x000fda0003f0f008 */
[----:B------:R-:W-:Y:S05]  /*16a90*/  @!P0 BRA `(.L_x_563) ;  /* 0x0000000000048947 */ /* 0x000fea0003800000 */
[----:B------:R-:W-:Y:S01]  /*16aa0*/  BPT.TRAP 0x1 ;  /* 0x000000040000795c */ /* 0x000fe20000300000 */
.L_x_563:
[----:B------:R-:W0:Y:S01]  /*16ab0*/  S2R R3, SR_CgaCtaId ;  /* 0x0000000000037919 */ /* 0x000e220000008800 */
[----:B------:R-:W-:-:S04]  /*16ac0*/  MOV R2, 0x400 ;  /* 0x0000040000027802 */ /* 0x000fc80000000f00 */
[----:B0-----:R-:W-:Y:S02]  /*16ad0*/  LEA R3, R3, R2, 0x18 ;  /* 0x0000000203037211 */ /* 0x001fe400078ec0ff */
[----:B------:R-:W-:-:S03]  /*16ae0*/  SHF.L.U32 R2, R0, 0x1f, RZ ;  /* 0x0000001f00027819 */ /* 0x000fc600000006ff */
[----:B------:R-:W-:-:S04]  /*16af0*/  VIADD R3, R3, 0x30 ;  /* 0x0000003003037836 */ /* 0x000fc80000000000 */
[----:B------:R-:W-:-:S04]  /*16b00*/  IMAD R5, R6, 0x8, R3 ;  /* 0x0000000806057824 */ /* 0x000fc800078e0203 */
[----:B------:R-:W0:Y:S02]  /*16b10*/  SYNCS.PHASECHK.TRANS64.TRYWAIT P0, [R5+URZ], R2 ;  /* 0x00000002050075a7 */ /* 0x000e24000800017f */
[----:B0-----:R-:W-:Y:S05]  /*16b20*/  @!P0 BRA `(.L_x_564) ;  /* 0x0000000400748947 */ /* 0x001fea0003800000 */
.L_x_579:
[----:B------:R-:W-:-:S05]  /*16b30*/  VIADD R6, R6, 0x1 ;  /* 0x0000000106067836 */ /* 0x000fca0000000000 */
[----:B------:R-:W-:-:S04]  /*16b40*/  ISETP.NE.AND P0, PT, R6, 0x6, PT ;  /* 0x000000060600780c */ /* 0x000fc80003f05270 */
[----:B0-----:R-:W-:Y:S02]  /*16b50*/  SEL R5, RZ, 0x1, P0 ;  /* 0x00000001ff057807 */ /* 0x001fe40000000000 */
[----:B------:R-:W-:Y:S02]  /*16b60*/  SEL R6, R6, RZ, P0 ;  /* 0x000000ff06067207 */ /* 0x000fe40000000000 */
[----:B------:R-:W-:-:S03]  /*16b70*/  LOP3.LUT R5, R0, R5, RZ, 0x3c, !PT ;  /* 0x0000000500057212 */ /* 0x000fc600078e3cff */
[----:B------:R-:W-:Y:S01]  /*16b80*/  IMAD R7, R6, 0x8, R3 ;  /* 0x0000000806077824 */ /* 0x000fe200078e0203 */
[----:B------:R-:W-:-:S04]  /*16b90*/  SHF.L.U32 R0, R5, 0x1f, RZ ;  /* 0x0000001f05007819 */ /* 0x000fc800000006ff */
[----:B------:R-:W0:Y:S02]  /*16ba0*/  SYNCS.PHASECHK.TRANS64.TRYWAIT P0, [R7+URZ], R0 ;  /* 0x00000000070075a7 */ /* 0x000e24000800017f */
[----:B0-----:R-:W-:Y:S05]  /*16bb0*/  @!P0 BRA `(.L_x_565) ;  /* 0x0000000400648947 */ /* 0x001fea0003800000 */
.L_x_580:
[----:B0-----:R-:W-:-:S05]  /*16bc0*/  VIADD R0, R6, 0x1 ;  /* 0x0000000106007836 */ /* 0x001fca0000000000 */
[----:B------:R-:W-:-:S04]  /*16bd0*/  ISETP.NE.AND P0, PT, R0, 0x6, PT ;  /* 0x000000060000780c */ /* 0x000fc80003f05270 */
[----:B------:R-:W-:Y:S02]  /*16be0*/  SEL R2, RZ, 0x1, P0 ;  /* 0x00000001ff027807 */ /* 0x000fe40000000000 */
[----:B------:R-:W-:Y:S02]  /*16bf0*/  SEL R4, R0, RZ, P0 ;  /* 0x000000ff00047207 */ /* 0x000fe40000000000 */
[----:B------:R-:W-:-:S03]  /*16c00*/  LOP3.LUT R5, R5, R2, RZ, 0x3c, !PT ;  /* 0x0000000205057212 */ /* 0x000fc600078e3cff */
[----:B------:R-:W-:Y:S01]  /*16c10*/  IMAD R7, R4, 0x8, R3 ;  /* 0x0000000804077824 */ /* 0x000fe200078e0203 */
[----:B------:R-:W-:-:S04]  /*16c20*/  SHF.L.U32 R0, R5, 0x1f, RZ ;  /* 0x0000001f05007819 */ /* 0x000fc800000006ff */
[----:B------:R-:W0:Y:S02]  /*16c30*/  SYNCS.PHASECHK.TRANS64.TRYWAIT P0, [R7+URZ], R0 ;  /* 0x00000000070075a7 */ /* 0x000e24000800017f */
[----:B0-----:R-:W-:Y:S05]  /*16c40*/  @!P0 BRA `(.L_x_566) ;  /* 0x0000000400548947 */ /* 0x001fea0003800000 */
.L_x_581:
        /* <DEDUP_REMOVED lines=9> */
.L_x_582:
        /* <DEDUP_REMOVED lines=9> */
.L_x_583:
[----:B0-----:R-:W-:-:S05]  /*16d70*/  VIADD R0, R4, 0x1 ;  /* 0x0000000104007836 */ /* 0x001fca0000000000 */
[----:B------:R-:W-:-:S04]  /*16d80*/  ISETP.NE.AND P0, PT, R0, 0x6, PT ;  /* 0x000000060000780c */ /* 0x000fc80003f05270 */
[----:B------:R-:W-:Y:S02]  /*16d90*/  SEL R2, RZ, 0x1, P0 ;  /* 0x00000001ff027807 */ /* 0x000fe40000000000 */
[----:B------:R-:W-:Y:S02]  /*16da0*/  SEL R0, R0, RZ, P0 ;  /* 0x000000ff00007207 */ /* 0x000fe40000000000 */
[----:B------:R-:W-:-:S03]  /*16db0*/  LOP3.LUT R2, R5, R2, RZ, 0x3c, !PT ;  /* 0x0000000205027212 */ /* 0x000fc600078e3cff */
[----:B------:R-:W-:Y:S01]  /*16dc0*/  IMAD R3, R0, 0x8, R3 ;  /* 0x0000000800037824 */ /* 0x000fe200078e0203 */
[----:B------:R-:W-:-:S07]  /*16dd0*/  SHF.L.U32 R0, R2, 0x1f, RZ ;  /* 0x0000001f02007819 */ /* 0x000fce00000006ff */
.L_x_569:
[----:B0-----:R0:W1:Y:S02]  /*16de0*/  SYNCS.PHASECHK.TRANS64.TRYWAIT P0, [R3+URZ], R0 ;  /* 0x00000000030075a7 */ /* 0x001064000800017f */
[----:B-1----:R-:W-:Y:S05]  /*16df0*/  @!P0 NANOSLEEP.SYNCS 0x989680 ;  /* 0x009896800000895d */ /* 0x002fea0003900000 */
[----:B------:R-:W1:Y:S02]  /*16e00*/  @!P0 SYNCS.PHASECHK.TRANS64 P0, [R3+URZ], R0 ;  /* 0x00000000030085a7 */ /* 0x000e64000800007f */
[----:B-1----:R-:W-:Y:S05]  /*16e10*/  @!P0 BRA `(.L_x_569) ;  /* 0xfffffffc00f08947 */ /* 0x002fea000383ffff */
.L_x_562:
[----:B------:R-:W-:Y:S05]  /*16e20*/  BSYNC B0 ;  /* 0x0000000000007941 */ /* 0x000fea0003800000 */
.L_x_561:
[----:B------:R-:W-:Y:S05]  /*16e30*/  EXIT ;  /* 0x000000000000794d */ /* 0x000fea0003800000 */
.L_x_15:
[----:B-1----:R-:W-:-:S04]  /*16e40*/  IMAD.U32 R0, RZ, RZ, UR47 ;  /* 0x0000002fff007e24 */ /* 0x002fc8000f8e00ff */
[----:B------:R1:W2:Y:S03]  /*16e50*/  SYNCS.PHASECHK.TRANS64.TRYWAIT P0, [R0+URZ], R3 ;  /* 0x00000003000075a7 */ /* 0x0002a6000800017f */
[----:B--2---:R-:W-:Y:S05]  /*16e60*/  @!P0 NANOSLEEP.SYNCS 0x989680 ;  /* 0x009896800000895d */ /* 0x004fea0003900000 */
[----:B------:R-:W2:Y:S02]  /*16e70*/  @!P0 SYNCS.PHASECHK.TRANS64 P0, [R0+URZ], R3 ;  /* 0x00000003000085a7 */ /* 0x000ea4000800007f */
[----:B--2---:R-:W-:Y:S05]  /*16e80*/  @!P0 BRA `(.L_x_15) ;  /* 0xfffffffc00ec8947 */ /* 0x004fea000383ffff */
[----:B------:R-:W-:Y:S05]  /*16e90*/  BRA `(.L_x_570) ;  /* 0xfffffea400c07947 */ /* 0x000fea000383ffff */
.L_x_20:
[----:B--2---:R2:W3:Y:S02]  /*16ea0*/  SYNCS.PHASECHK.TRANS64.TRYWAIT P1, [R3+URZ], R0 ;  /* 0x00000000030075a7 */ /* 0x0044e4000802017f */
[----:B---3--:R-:W-:Y:S05]  /*16eb0*/  @!P1 NANOSLEEP.SYNCS 0x989680 ;  /* 0x009896800000995d */ /* 0x008fea0003900000 */
[----:B------:R-:W3:Y:S02]  /*16ec0*/  @!P1 SYNCS.PHASECHK.TRANS64 P1, [R3+URZ], R0 ;  /* 0x00000000030095a7 */ /* 0x000ee4000802007f */
[----:B---3--:R-:W-:Y:S05]  /*16ed0*/  @!P1 BRA `(.L_x_20) ;  /* 0xfffffffc00f09947 */ /* 0x008fea000383ffff */
[----:B------:R-:W-:Y:S05]  /*16ee0*/  BRA `(.L_x_19) ;  /* 0xfffffea800347947 */ /* 0x000fea000383ffff */
.L_x_25:
[----:B-1----:R-:W-:-:S04]  /*16ef0*/  IMAD.U32 R5, RZ, RZ, UR4 ;  /* 0x00000004ff057e24 */ /* 0x002fc8000f8e00ff */
[----:B------:R1:W2:Y:S03]  /*16f00*/  SYNCS.PHASECHK.TRANS64.TRYWAIT P1, [R5+URZ], R4 ;  /* 0x00000004050075a7 */ /* 0x0002a6000802017f */
[----:B--2---:R-:W-:Y:S05]  /*16f10*/  @!P1 NANOSLEEP.SYNCS 0x989680 ;  /* 0x009896800000995d */ /* 0x004fea0003900000 */
[----:B------:R-:W2:Y:S02]  /*16f20*/  @!P1 SYNCS.PHASECHK.TRANS64 P1, [R5+URZ], R4 ;  /* 0x00000004050095a7 */ /* 0x000ea4000802007f */
[----:B--2---:R-:W-:Y:S05]  /*16f30*/  @!P1 BRA `(.L_x_25) ;  /* 0xfffffffc00ec9947 */ /* 0x004fea000383ffff */
[----:B------:R-:W-:Y:S05]  /*16f40*/  BRA `(.L_x_24) ;  /* 0xfffffebc00647947 */ /* 0x000fea000383ffff */
.L_x_31:
[----:B0-----:R-:W-:-:S04]  /*16f50*/  IMAD.U32 R3, RZ, RZ, UR47 ;  /* 0x0000002fff037e24 */ /* 0x001fc8000f8e00ff */
[----:B------:R0:W1:Y:S03]  /*16f60*/  SYNCS.PHASECHK.TRANS64.TRYWAIT P0, [R3+URZ+0x10], R0 ;  /* 0x00001000030075a7 */ /* 0x000066000800017f */
[----:B-1----:R-:W-:Y:S05]  /*16f70*/  @!P0 NANOSLEEP.SYNCS 0x989680 ;  /* 0x009896800000895d */ /* 0x002fea0003900000 */
[----:B------:R-:W1:Y:S02]  /*16f80*/  @!P0 SYNCS.PHASECHK.TRANS64 P0, [R3+URZ+0x10], R0 ;  /* 0x00001000030085a7 */ /* 0x000e64000800007f */
[----:B-1----:R-:W-:Y:S05]  /*16f90*/  @!P0 BRA `(.L_x_31) ;  /* 0xfffffffc00ec8947 */ /* 0x002fea000383ffff */
[----:B------:R-:W-:Y:S05]  /*16fa0*/  BRA `(.L_x_571) ;  /* 0xfffffedc00f07947 */ /* 0x000fea000383ffff */
.L_x_548:
[----:B------:R-:W-:Y:S01]  /*16fb0*/  BSSY B1, `(.L_x_572) ;  /* 0x0000006000017945 */ /* 0x000fe20003800000 */
[----:B------:R-:W-:-:S07]  /*16fc0*/  IMAD.MOV.U32 R15, RZ, RZ, -0x1 ;  /* 0xffffffffff0f7424 */ /* 0x000fce00078e00ff */
[----:B------:R-:W-:Y:S05]  /*16fd0*/  WARPSYNC.COLLECTIVE R15, `(.L_x_573) ;  /* 0x000000000f0c7348 */ /* 0x000fea0003c00000 */
[----:B------:R-:W-:Y:S02]  /*16fe0*/  ELECT P6, UR62, PT ;  /* 0x00000000003e782f */ /* 0x000fe400038c0000 */
[----:B------:R-:W-:Y:S01]  /*16ff0*/  MOV R14, UR62 ;  /* 0x0000003e000e7c02 */ /* 0x000fe20008000f00 */
[----:B------:R-:W-:Y:S10]  /*17000*/  ENDCOLLECTIVE ;  /* 0x000000000000791b */ /* 0x000ff40003800000 */
.L_x_573:
[----:B------:R-:W-:Y:S05]  /*17010*/  BSYNC B1 ;  /* 0x0000000000017941 */ /* 0x000fea0003800000 */
.L_x_572:
[----:B------:R-:W-:Y:S05]  /*17020*/  BRA `(.L_x_574) ;  /* 0xffffffec00a47947 */ /* 0x000fea000383ffff */
.L_x_551:
[----:B-1----:R1:W2:Y:S02]  /*17030*/  SYNCS.PHASECHK.TRANS64.TRYWAIT P1, [R7+URZ+0x30], R4 ;  /* 0x00003004070075a7 */ /* 0x0022a4000802017f */
[----:B--2---:R-:W-:Y:S05]  /*17040*/  @!P1 NANOSLEEP.SYNCS 0x989680 ;  /* 0x009896800000995d */ /* 0x004fea0003900000 */
[----:B------:R-:W2:Y:S02]  /*17050*/  @!P1 SYNCS.PHASECHK.TRANS64 P1, [R7+URZ+0x30], R4 ;  /* 0x00003004070095a7 */ /* 0x000ea4000802007f */
[----:B--2---:R-:W-:Y:S05]  /*17060*/  @!P1 BRA `(.L_x_551) ;  /* 0xfffffffc00f09947 */ /* 0x004fea000383ffff */
[----:B------:R-:W-:Y:S05]  /*17070*/  BRA `(.L_x_575) ;  /* 0xffffffec00d87947 */ /* 0x000fea000383ffff */
.L_x_560:
[----:B------:R-:W-:Y:S01]  /*17080*/  BSSY B0, `(.L_x_576) ;  /* 0x0000006000007945 */ /* 0x000fe20003800000 */
[----:B------:R-:W-:-:S07]  /*17090*/  IMAD.MOV.U32 R15, RZ, RZ, -0x1 ;  /* 0xffffffffff0f7424 */ /* 0x000fce00078e00ff */
[----:B------:R-:W-:Y:S05]  /*170a0*/  WARPSYNC.COLLECTIVE R15, `(.L_x_577) ;  /* 0x000000000f0c7348 */ /* 0x000fea0003c00000 */
[----:B------:R-:W-:Y:S02]  /*170b0*/  ELECT P6, UR62, PT ;  /* 0x00000000003e782f */ /* 0x000fe400038c0000 */
[----:B------:R-:W-:Y:S01]  /*170c0*/  MOV R14, UR62 ;  /* 0x0000003e000e7c02 */ /* 0x000fe20008000f00 */
[----:B------:R-:W-:Y:S10]  /*170d0*/  ENDCOLLECTIVE ;  /* 0x000000000000791b */ /* 0x000ff40003800000 */
.L_x_577:
[----:B------:R-:W-:Y:S05]  /*170e0*/  BSYNC B0 ;  /* 0x0000000000007941 */ /* 0x000fea0003800000 */
.L_x_576:
[----:B------:R-:W-:Y:S05]  /*170f0*/  BRA `(.L_x_578) ;  /* 0xfffffff800507947 */ /* 0x000fea000383ffff */
.L_x_564:
[----:B0-----:R0:W1:Y:S02]  /*17100*/  SYNCS.PHASECHK.TRANS64.TRYWAIT P0, [R5+URZ], R2 ;  /* 0x00000002050075a7 */ /* 0x001064000800017f */
[----:B-1----:R-:W-:Y:S05]  /*17110*/  @!P0 NANOSLEEP.SYNCS 0x989680 ;  /* 0x009896800000895d */ /* 0x002fea0003900000 */
[----:B------:R-:W1:Y:S02]  /*17120*/  @!P0 SYNCS.PHASECHK.TRANS64 P0, [R5+URZ], R2 ;  /* 0x00000002050085a7 */ /* 0x000e64000800007f */
[----:B-1----:R-:W-:Y:S05]  /*17130*/  @!P0 BRA `(.L_x_564) ;  /* 0xfffffffc00f08947 */ /* 0x002fea000383ffff */
[----:B------:R-:W-:Y:S05]  /*17140*/  BRA `(.L_x_579) ;  /* 0xfffffff800787947 */ /* 0x000fea000383ffff */
.L_x_565:
[----:B0-----:R0:W1:Y:S02]  /*17150*/  SYNCS.PHASECHK.TRANS64.TRYWAIT P0, [R7+URZ], R0 ;  /* 0x00000000070075a7 */ /* 0x001064000800017f */
[----:B-1----:R-:W-:Y:S05]  /*17160*/  @!P0 NANOSLEEP.SYNCS 0x989680 ;  /* 0x009896800000895d */ /* 0x002fea0003900000 */
[----:B------:R-:W1:Y:S02]  /*17170*/  @!P0 SYNCS.PHASECHK.TRANS64 P0, [R7+URZ], R0 ;  /* 0x00000000070085a7 */ /* 0x000e64000800007f */
[----:B-1----:R-:W-:Y:S05]  /*17180*/  @!P0 BRA `(.L_x_565) ;  /* 0xfffffffc00f08947 */ /* 0x002fea000383ffff */
[----:B------:R-:W-:Y:S05]  /*17190*/  BRA `(.L_x_580) ;  /* 0xfffffff800887947 */ /* 0x000fea000383ffff */
.L_x_566:
[----:B0-----:R0:W1:Y:S02]  /*171a0*/  SYNCS.PHASECHK.TRANS64.TRYWAIT P0, [R7+URZ], R0 ;  /* 0x00000000070075a7 */ /* 0x001064000800017f */
[----:B-1----:R-:W-:Y:S05]  /*171b0*/  @!P0 NANOSLEEP.SYNCS 0x989680 ;  /* 0x009896800000895d */ /* 0x002fea0003900000 */
[----:B------:R-:W1:Y:S02]  /*171c0*/  @!P0 SYNCS.PHASECHK.TRANS64 P0, [R7+URZ], R0 ;  /* 0x00000000070085a7 */ /* 0x000e64000800007f */
[----:B-1----:R-:W-:Y:S05]  /*171d0*/  @!P0 BRA `(.L_x_566) ;  /* 0xfffffffc00f08947 */ /* 0x002fea000383ffff */
[----:B------:R-:W-:Y:S05]  /*171e0*/  BRA `(.L_x_581) ;  /* 0xfffffff800987947 */ /* 0x000fea000383ffff */
.L_x_567:
[----:B0-----:R0:W1:Y:S02]  /*171f0*/  SYNCS.PHASECHK.TRANS64.TRYWAIT P0, [R7+URZ], R0 ;  /* 0x00000000070075a7 */ /* 0x001064000800017f */
[----:B-1----:R-:W-:Y:S05]  /*17200*/  @!P0 NANOSLEEP.SYNCS 0x989680 ;  /* 0x009896800000895d */ /* 0x002fea0003900000 */
[----:B------:R-:W1:Y:S02]  /*17210*/  @!P0 SYNCS.PHASECHK.TRANS64 P0, [R7+URZ], R0 ;  /* 0x00000000070085a7 */ /* 0x000e64000800007f */
[----:B-1----:R-:W-:Y:S05]  /*17220*/  @!P0 BRA `(.L_x_567) ;  /* 0xfffffffc00f08947 */ /* 0x002fea000383ffff */
[----:B------:R-:W-:Y:S05]  /*17230*/  BRA `(.L_x_582) ;  /* 0xfffffff800a87947 */ /* 0x000fea000383ffff */
.L_x_568:
[----:B0-----:R0:W1:Y:S02]  /*17240*/  SYNCS.PHASECHK.TRANS64.TRYWAIT P0, [R7+URZ], R0 ;  /* 0x00000000070075a7 */ /* 0x001064000800017f */
[----:B-1----:R-:W-:Y:S05]  /*17250*/  @!P0 NANOSLEEP.SYNCS 0x989680 ;  /* 0x009896800000895d */ /* 0x002fea0003900000 */
[----:B------:R-:W1:Y:S02]  /*17260*/  @!P0 SYNCS.PHASECHK.TRANS64 P0, [R7+URZ], R0 ;  /* 0x00000000070085a7 */ /* 0x000e64000800007f */
[----:B-1----:R-:W-:Y:S05]  /*17270*/  @!P0 BRA `(.L_x_568) ;  /* 0xfffffffc00f08947 */ /* 0x002fea000383ffff */
[----:B------:R-:W-:Y:S05]  /*17280*/  BRA `(.L_x_583) ;  /* 0xfffffff800b87947 */ /* 0x000fea000383ffff */
.L_x_584:
[----:B------:R-:W-:-:S00]  /*17290*/  BRA `(.L_x_584) ;  /* 0xfffffffc00fc7947 */ /* 0x000fc0000383ffff */
[----:B------:R-:W-:-:S00]  /*172a0*/  NOP ;  /* 0x0000000000007918 */ /* 0x000fc00000000000 */
        /* <DEDUP_REMOVED lines=13> */
.L_x_585:


//--------------------- .nv.global.init           --------------------------
	.section	.nv.global.init,"aw",@progbits
.nv.global.init:
	.type		$str$22,@object
	.size		$str$22,($str$23 - $str$22)
$str$22:
        /*0000*/ 	.byte	0x6b, 0x5f, 0x74, 0x69, 0x6c, 0x65, 0x5f, 0x63, 0x6f, 0x75, 0x6e, 0x74, 0x20, 0x3e, 0x3d, 0x20
        /*0010*/ 	.byte	0x31, 0x00
	.type		$str$23,@object
	.size		$str$23,(__unnamed_1 - $str$23)
$str$23:
        /*0012*/ 	.byte	0x2f, 0x74, 0x6d, 0x70, 0x2f, 0x63, 0x75, 0x74, 0x6c, 0x61, 0x73, 0x73, 0x5f, 0x73, 0x77, 0x65
        /*0022*/ 	.byte	0x65, 0x70, 0x5f, 0x73, 0x72, 0x63, 0x2f, 0x69, 0x6e, 0x63, 0x6c, 0x75, 0x64, 0x65, 0x2f, 0x63
        /*0032*/ 	.byte	0x75, 0x74, 0x6c, 0x61, 0x73, 0x73, 0x2f, 0x67, 0x65, 0x6d, 0x6d, 0x2f, 0x63, 0x6f, 0x6c, 0x6c
        /*0042*/ 	.byte	0x65, 0x63, 0x74, 0x69, 0x76, 0x65, 0x2f, 0x73, 0x6d, 0x39, 0x30, 0x5f, 0x6d, 0x6d, 0x61, 0x5f
        /*0052*/ 	.byte	0x74, 0x6d, 0x61, 0x5f, 0x67, 0x6d, 0x6d, 0x61, 0x5f, 0x73, 0x73, 0x5f, 0x77, 0x61, 0x72, 0x70
        /*0062*/ 	.byte	0x73, 0x70, 0x65, 0x63, 0x69, 0x61, 0x6c, 0x69, 0x7a, 0x65, 0x64, 0x2e, 0x68, 0x70, 0x70, 0x00
	.type		__unnamed_1,@object
	.size		__unnamed_1,(.L_0 - __unnamed_1)
__unnamed_1:
        /* <DEDUP_REMOVED lines=180> */
        /*0bb2*/ 	.byte	0x69, 0x64, 0x65, 0x6e, 0x74, 0x69, 0x74, 0x79, 0x5d, 0x00
.L_0:


//--------------------- .nv.shared._ZN7cutlass13device_kernelINS_4gemm6kernel13GemmUniversalIN4cute5tupleIJiiiiEEENS1_10collective13CollectiveMmaINS1_34MainloopSm90TmaGmmaWarpSpecializedILi6ENS5_IJNS4_1CILi1EEESB_SB_EEENS1_32KernelTmaWarpSpecializedPingpongEEENS5_IJNSA_ILi64EEENSA_ILi512EEENSA_ILi32EEEEEENS_6half_tENS5_IJlSB_lEEESJ_SK_NS4_8TiledMMAINS4_8MMA_AtomIJNS4_4SM904GMMA26MMA_64x256x16_F32F16F16_SSILNSO_5MajorE0ELSQ_0ELNSO_7ScaleInE1ELSR_1EEEEEENS4_6LayoutISC_NS5_IJNSA_ILi0EEESV_SV_EEEEENS5_IJNS4_10UnderscoreESY_SY_EEEEENS4_13SM90_TMA_LOADENS4_14ComposedLayoutINS4_7SwizzleILi2ELi4ELi3EEENS4_18smem_ptr_flag_bitsILi16EEENSU_INS5_IJNSA_ILi8EEESH_EEENS5_IJSH_SB_EEEEEEEvNS4_8identityES11_S1B_vS1C_EENS_8epilogue10collective6detail29Sm90TmaWarpSpecializedAdapterINS1F_15DefaultEpilogueISJ_SK_SK_NS1E_6thread17LinearCombinationISJ_Li1EffLNS1J_9ScaleType4KindE0ELNS_15FloatRoundStyleE2ESJ_EENS1_15EpilogueDefaultEEEEEvvEEEEvNT_6ParamsE --------------------------
	.section	.nv.shared._ZN7cutlass13device_kernelINS_4gemm6kernel13GemmUniversalIN4cute5tupleIJiiiiEEENS1_10collective13CollectiveMmaINS1_34MainloopSm90TmaGmmaWarpSpecializedILi6ENS5_IJNS4_1CILi1EEESB_SB_EEENS1_32KernelTmaWarpSpecializedPingpongEEENS5_IJNSA_ILi64EEENSA_ILi512EEENSA_ILi32EEEEEENS_6half_tENS5_IJlSB_lEEESJ_SK_NS4_8TiledMMAINS4_8MMA_AtomIJNS4_4SM904GMMA26MMA_64x256x16_F32F16F16_SSILNSO_5MajorE0ELSQ_0ELNSO_7ScaleInE1ELSR_1EEEEEENS4_6LayoutISC_NS5_IJNSA_ILi0EEESV_SV_EEEEENS5_IJNS4_10UnderscoreESY_SY_EEEEENS4_13SM90_TMA_LOADENS4_14ComposedLayoutINS4_7SwizzleILi2ELi4ELi3EEENS4_18smem_ptr_flag_bitsILi16EEENSU_INS5_IJNSA_ILi8EEESH_EEENS5_IJSH_SB_EEEEEEEvNS4_8identityES11_S1B_vS1C_EENS_8epilogue10collective6detail29Sm90TmaWarpSpecializedAdapterINS1F_15DefaultEpilogueISJ_SK_SK_NS1E_6thread17LinearCombinationISJ_Li1EffLNS1J_9ScaleType4KindE0ELNS_15FloatRoundStyleE2ESJ_EENS1_15EpilogueDefaultEEEEEvvEEEEvNT_6ParamsE,"aw",@nobits
	.sectionflags	@""
	.align	16
	.zero		1024


//--------------------- .nv.shared.reserved.0     --------------------------
	.section	.nv.shared.reserved.0,"aw",@nobits
	.weak		__nv_reservedSMEM_offset_0_alias
	.size		__nv_reservedSMEM_offset_0_alias, 0, 0
	.other		__nv_reservedSMEM_offset_0_alias,@"STO_CUDA_RESERVED_SHARED STV_DEFAULT"
__nv_reservedSMEM_offset_0_alias:
	.zero		0


//--------------------- .nv.global                --------------------------
	.section	.nv.global,"aw",@nobits
.nv.global:
	.type		_ZN39_INTERNAL_3cd7046d_4_k_cu_a1987a03_60164cute1_E,@object
	.size		_ZN39_INTERNAL_3cd7046d_4_k_cu_a1987a03_60164cute1_E,(_ZN39_INTERNAL_3cd7046d_4_k_cu_a1987a03_60164cuda3std3__45__cpo6cbeginE - _ZN39_INTERNAL_3cd7046d_4_k_cu_a1987a03_60164cute1_E)
_ZN39_INTERNAL_3cd7046d_4_k_cu_a1987a03_60164cute1_E:
	.zero		1
	.type		_ZN39_INTERNAL_3cd7046d_4_k_cu_a1987a03_60164cuda3std3__45__cpo6cbeginE,@object
	.size		_ZN39_INTERNAL_3cd7046d_4_k_cu_a1987a03_60164cuda3std3__45__cpo6cbeginE,(_ZN39_INTERNAL_3cd7046d_4_k_cu_a1987a03_60164cuda3std3__48in_placeE - _ZN39_INTERNAL_3cd7046d_4_k_cu_a1987a03_60164cuda3std3__45__cpo6cbeginE)
_ZN39_INTERNAL_3cd7046d_4_k_cu_a1987a03_60164cuda3std3__45__cpo6cbeginE:
	.zero		1
	.type		_ZN39_INTERNAL_3cd7046d_4_k_cu_a1987a03_60164cuda3std3__48in_placeE,@object
	.size		_ZN39_INTERNAL_3cd7046d_4_k_cu_a1987a03_60164cuda3std3__48in_placeE,(_ZN39_INTERNAL_3cd7046d_4_k_cu_a1987a03_60164cuda3std6ranges3__45__cpo9iter_moveE - _ZN39_INTERNAL_3cd7046d_4_k_cu_a1987a03_60164cuda3std3__48in_placeE)
_ZN39_INTERNAL_3cd7046d_4_k_cu_a1987a03_60164cuda3std3__48in_placeE:
	.zero		1
	.type		_ZN39_INTERNAL_3cd7046d_4_k_cu_a1987a03_60164cuda3std6ranges3__45__cpo9iter_moveE,@object
	.size		_ZN39_INTERNAL_3cd7046d_4_k_cu_a1987a03_60164cuda3std6ranges3__45__cpo9iter_moveE,(_ZN39_INTERNAL_3cd7046d_4_k_cu_a1987a03_60164cuda3std3__45__cpo5beginE - _ZN39_INTERNAL_3cd7046d_4_k_cu_a1987a03_60164cuda3std6ranges3__45__cpo9iter_moveE)
_ZN39_INTERNAL_3cd7046d_4_k_cu_a1987a03_60164cuda3std6ranges3__45__cpo9iter_moveE:
	.zero		1
	.type		_ZN39_INTERNAL_3cd7046d_4_k_cu_a1987a03_60164cuda3std3__45__cpo5beginE,@object
	.size		_ZN39_INTERNAL_3cd7046d_4_k_cu_a1987a03_60164cuda3std3__45__cpo5beginE,(_ZN39_INTERNAL_3cd7046d_4_k_cu_a1987a03_60164cuda3std3__441_GLOBAL__N__3cd7046d_4_k_cu_a1987a03_60166ignoreE - _ZN39_INTERNAL_3cd7046d_4_k_cu_a1987a03_60164cuda3std3__45__cpo5beginE)
_ZN39_INTERNAL_3cd7046d_4_k_cu_a1987a03_60164cuda3std3__45__cpo5beginE:
	.zero		1
	.type		_ZN39_INTERNAL_3cd7046d_4_k_cu_a1987a03_60164cuda3std3__441_GLOBAL__N__3cd7046d_4_k_cu_a1987a03_60166ignoreE,@object
	.size		_ZN39_INTERNAL_3cd7046d_4_k_cu_a1987a03_60164cuda3std3__441_GLOBAL__N__3cd7046d_4_k_cu_a1987a03_60166ignoreE,(_ZN39_INTERNAL_3cd7046d_4_k_cu_a1987a03_60164cute7productE - _ZN39_INTERNAL_3cd7046d_4_k_cu_a1987a03_60164cuda3std3__441_GLOBAL__N__3cd7046d_4_k_cu_a1987a03_60166ignoreE)
_ZN39_INTERNAL_3cd7046d_4_k_cu_a1987a03_60164cuda3std3__441_GLOBAL__N__3cd7046d_4_k_cu_a1987a03_60166ignoreE:
	.zero		1
	.type		_ZN39_INTERNAL_3cd7046d_4_k_cu_a1987a03_60164cute7productE,@object
	.size		_ZN39_INTERNAL_3cd7046d_4_k_cu_a1987a03_60164cute7productE,(_ZN39_INTERNAL_3cd7046d_4_k_cu_a1987a03_60164cuda3std3__45__cpo3endE - _ZN39_INTERNAL_3cd7046d_4_k_cu_a1987a03_60164cute7productE)
_ZN39_INTERNAL_3cd7046d_4_k_cu_a1987a03_60164cute7productE:
	.zero		1
	.type		_ZN39_INTERNAL_3cd7046d_4_k_cu_a1987a03_60164cuda3std3__45__cpo3endE,@object
	.size		_ZN39_INTERNAL_3cd7046d_4_k_cu_a1987a03_60164cuda3std3__45__cpo3endE,(_ZN39_INTERNAL_3cd7046d_4_k_cu_a1987a03_60164cuda3std3__419piecewise_constructE - _ZN39_INTERNAL_3cd7046d_4_k_cu_a1987a03_60164cuda3std3__45__cpo3endE)
_ZN39_INTERNAL_3cd7046d_4_k_cu_a1987a03_60164cuda3std3__45__cpo3endE:
	.zero		1
	.type		_ZN39_INTERNAL_3cd7046d_4_k_cu_a1987a03_60164cuda3std3__419piecewise_constructE,@object
	.size		_ZN39_INTERNAL_3cd7046d_4_k_cu_a1987a03_60164cuda3std3__419piecewise_constructE,(_ZN39_INTERNAL_3cd7046d_4_k_cu_a1987a03_60164cuda3std3__45__cpo4cendE - _ZN39_INTERNAL_3cd7046d_4_k_cu_a1987a03_60164cuda3std3__419piecewise_constructE)
_ZN39_INTERNAL_3cd7046d_4_k_cu_a1987a03_60164cuda3std3__419piecewise_constructE:
	.zero		1
	.type		_ZN39_INTERNAL_3cd7046d_4_k_cu_a1987a03_60164cuda3std3__45__cpo4cendE,@object
	.size		_ZN39_INTERNAL_3cd7046d_4_k_cu_a1987a03_60164cuda3std3__45__cpo4cendE,(_ZN39_INTERNAL_3cd7046d_4_k_cu_a1987a03_60164cuda3std6ranges3__45__cpo4swapE - _ZN39_INTERNAL_3cd7046d_4_k_cu_a1987a03_60164cuda3std3__45__cpo4cendE)
_ZN39_INTERNAL_3cd7046d_4_k_cu_a1987a03_60164cuda3std3__45__cpo4cendE:
	.zero		1
	.type		_ZN39_INTERNAL_3cd7046d_4_k_cu_a1987a03_60164cuda3std6ranges3__45__cpo4swapE,@object
	.size		_ZN39_INTERNAL_3cd7046d_4_k_cu_a1987a03_60164cuda3std6ranges3__45__cpo4swapE,(.L_8 - _ZN39_INTERNAL_3cd7046d_4_k_cu_a1987a03_60164cuda3std6ranges3__45__cpo4swapE)
_ZN39_INTERNAL_3cd7046d_4_k_cu_a1987a03_60164cuda3std6ranges3__45__cpo4swapE:
	.zero		1
.L_8:


//--------------------- .nv.constant0._ZN7cutlass13device_kernelINS_4gemm6kernel13GemmUniversalIN4cute5tupleIJiiiiEEENS1_10collective13CollectiveMmaINS1_34MainloopSm90TmaGmmaWarpSpecializedILi6ENS5_IJNS4_1CILi1EEESB_SB_EEENS1_32KernelTmaWarpSpecializedPingpongEEENS5_IJNSA_ILi64EEENSA_ILi512EEENSA_ILi32EEEEEENS_6half_tENS5_IJlSB_lEEESJ_SK_NS4_8TiledMMAINS4_8MMA_AtomIJNS4_4SM904GMMA26MMA_64x256x16_F32F16F16_SSILNSO_5MajorE0ELSQ_0ELNSO_7ScaleInE1ELSR_1EEEEEENS4_6LayoutISC_NS5_IJNSA_ILi0EEESV_SV_EEEEENS5_IJNS4_10UnderscoreESY_SY_EEEEENS4_13SM90_TMA_LOADENS4_14ComposedLayoutINS4_7SwizzleILi2ELi4ELi3EEENS4_18smem_ptr_flag_bitsILi16EEENSU_INS5_IJNSA_ILi8EEESH_EEENS5_IJSH_SB_EEEEEEEvNS4_8identityES11_S1B_vS1C_EENS_8epilogue10collective6detail29Sm90TmaWarpSpecializedAdapterINS1F_15DefaultEpilogueISJ_SK_SK_NS1E_6thread17LinearCombinationISJ_Li1EffLNS1J_9ScaleType4KindE0ELNS_15FloatRoundStyleE2ESJ_EENS1_15EpilogueDefaultEEEEEvvEEEEvNT_6ParamsE --------------------------
	.section	.nv.constant0._ZN7cutlass13device_kernelINS_4gemm6kernel13GemmUniversalIN4cute5tupleIJiiiiEEENS1_10collective13CollectiveMmaINS1_34MainloopSm90TmaGmmaWarpSpecializedILi6ENS5_IJNS4_1CILi1EEESB_SB_EEENS1_32KernelTmaWarpSpecializedPingpongEEENS5_IJNSA_ILi64EEENSA_ILi512EEENSA_ILi32EEEEEENS_6half_tENS5_IJlSB_lEEESJ_SK_NS4_8TiledMMAINS4_8MMA_AtomIJNS4_4SM904GMMA26MMA_64x256x16_F32F16F16_SSILNSO_5MajorE0ELSQ_0ELNSO_7ScaleInE1ELSR_1EEEEEENS4_6LayoutISC_NS5_IJNSA_ILi0EEESV_SV_EEEEENS5_IJNS4_10UnderscoreESY_SY_EEEEENS4_13SM90_TMA_LOADENS4_14ComposedLayoutINS4_7SwizzleILi2ELi4ELi3EEENS4_18smem_ptr_flag_bitsILi16EEENSU_INS5_IJNSA_ILi8EEESH_EEENS5_IJSH_SB_EEEEEEEvNS4_8identityES11_S1B_vS1C_EENS_8epilogue10collective6detail29Sm90TmaWarpSpecializedAdapterINS1F_15DefaultEpilogueISJ_SK_SK_NS1E_6thread17LinearCombinationISJ_Li1EffLNS1J_9ScaleType4KindE0ELNS_15FloatRoundStyleE2ESJ_EENS1_15EpilogueDefaultEEEEEvvEEEEvNT_6ParamsE,"a",@progbits
	.sectionflags	@""
	.align	4
.nv.constant0._ZN7cutlass13device_kernelINS_4gemm6kernel13GemmUniversalIN4cute5tupleIJiiiiEEENS1_10collective13CollectiveMmaINS1_34MainloopSm90TmaGmmaWarpSpecializedILi6ENS5_IJNS4_1CILi1EEESB_SB_EEENS1_32KernelTmaWarpSpecializedPingpongEEENS5_IJNSA_ILi64EEENSA_ILi512EEENSA_ILi32EEEEEENS_6half_tENS5_IJlSB_lEEESJ_SK_NS4_8TiledMMAINS4_8MMA_AtomIJNS4_4SM904GMMA26MMA_64x256x16_F32F16F16_SSILNSO_5MajorE0ELSQ_0ELNSO_7ScaleInE1ELSR_1EEEEEENS4_6LayoutISC_NS5_IJNSA_ILi0EEESV_SV_EEEEENS5_IJNS4_10UnderscoreESY_SY_EEEEENS4_13SM90_TMA_LOADENS4_14ComposedLayoutINS4_7SwizzleILi2ELi4ELi3EEENS4_18smem_ptr_flag_bitsILi16EEENSU_INS5_IJNSA_ILi8EEESH_EEENS5_IJSH_SB_EEEEEEEvNS4_8identityES11_S1B_vS1C_EENS_8epilogue10collective6detail29Sm90TmaWarpSpecializedAdapterINS1F_15DefaultEpilogueISJ_SK_SK_NS1E_6thread17LinearCombinationISJ_Li1EffLNS1J_9ScaleType4KindE0ELNS_15FloatRoundStyleE2ESJ_EENS1_15EpilogueDefaultEEEEEvvEEEEvNT_6ParamsE:
	.zero		1664


//--------------------- SYMBOLS --------------------------

	.type		.nv.reservedSmem.offset0,@object
	.size		.nv.reservedSmem.offset0,0x4
	.type		__assertfail,@function
